// auto-generated by cutlass_sweep.conv — config: {"arch": "sm_90", "cluster_m": 2, "cluster_n": 1, "conv_kind": "fprop", "dtype": "tf32", "ndim": 2, "tile_k": 64, "tile_m": 128, "tile_n": 128}
#include "cutlass/cutlass.h"
#include "cute/tensor.hpp"
#include "cutlass/kernel_hardware_info.hpp"
#include "cutlass/conv/convolution.h"
#include "cutlass/conv/dispatch_policy.hpp"
#include "cutlass/conv/collective/collective_builder.hpp"
#include "cutlass/conv/kernel/conv_universal.hpp"
#include "cutlass/conv/device/conv_universal_adapter.hpp"
#include "cutlass/epilogue/collective/collective_builder.hpp"

using namespace cute;
using Elem = cutlass::tfloat32_t;
using Acc  = float;
using LayoutAB = cutlass::layout::TensorNHWC;
using LayoutC  = cutlass::layout::TensorNHWC;
constexpr auto ConvOp = cutlass::conv::Operator::kFprop;
using TileShape    = Shape<_128, _128, Shape<_64>>;
using ClusterShape = Shape<_2, _1, _1>;

using CollectiveEpilogue = typename cutlass::epilogue::collective::CollectiveBuilder<
    cutlass::arch::Sm90, cutlass::arch::OpClassTensorOp,
    TileShape, ClusterShape,
    cutlass::epilogue::collective::EpilogueTileAuto,
    Acc, Acc,
    Elem, LayoutC, 128 / cutlass::sizeof_bits<Elem>::value,
    Elem, LayoutC, 128 / cutlass::sizeof_bits<Elem>::value,
    cutlass::epilogue::collective::EpilogueScheduleAuto
  >::CollectiveOp;

using CollectiveMainloop = typename cutlass::conv::collective::CollectiveBuilder<
    cutlass::arch::Sm90, cutlass::arch::OpClassTensorOp, ConvOp,
    Elem, LayoutAB, 128 / cutlass::sizeof_bits<Elem>::value,
    Elem, LayoutAB, 128 / cutlass::sizeof_bits<Elem>::value,
    Acc,
    TileShape, ClusterShape,
    cutlass::conv::collective::StageCountAutoCarveout<
        static_cast<int>(sizeof(typename CollectiveEpilogue::SharedStorage))>,
    cutlass::conv::collective::KernelScheduleAuto
  >::CollectiveOp;

using ProblemShape = cutlass::conv::ConvProblemShape<
    ConvOp, CollectiveMainloop::DispatchPolicy::NumSpatialDimensions>;
using ConvKernel = cutlass::conv::kernel::ConvUniversal<
    ProblemShape, CollectiveMainloop, CollectiveEpilogue>;
using Conv = cutlass::conv::device::ConvUniversalAdapter<ConvKernel>;

auto* _anchor = &cutlass::device_kernel<ConvKernel>;


// ===== COMPILED SASS (sm_90a) =====

	.target	sm_90a

	.elftype	@"ET_EXEC"


//--------------------- .note.nv.tkinfo           --------------------------
	.section	.note.nv.tkinfo,"",@"SHT_NOTE"
	.sectionflags	@"SHF_NOTE_NV_TKINFO"
	.tkinfo
        /*0018*/ 	.word	0x00000002
        /*0030*/ 	.string	""
        /*0030*/ 	.string	"ptxas"
        /*0030*/ 	.string	"Cuda compilation tools, release 13.0, V13.0.88"
        /*0030*/ 	.string	"Build cuda_13.0.r13.0/compiler.36424714_0"
        /*0030*/ 	.string	"-arch sm_90a -m 64 "



//--------------------- .note.nv.cuinfo           --------------------------
	.section	.note.nv.cuinfo,"",@"SHT_NOTE"
	.sectionflags	@"SHF_NOTE_NV_CUINFO"
        /*0018*/ 	.short	0x0002
        /*001a*/ 	.short	0x005a
        /*001c*/ 	.short	0x0082
	.zero		2


//--------------------- .nv.info                  --------------------------
	.section	.nv.info,"",@"SHT_CUDA_INFO"
	.align	4


	//----- nvinfo : EIATTR_REGCOUNT
	.align		4
        /*0000*/ 	.byte	0x04, 0x2f
        /*0002*/ 	.short	(.L_12 - .L_11)
	.align		4
.L_11:
        /*0004*/ 	.word	index@(_ZN7cutlass13device_kernelINS_4conv6kernel13ConvUniversalINS1_16ConvProblemShapeILNS1_8OperatorE0ELi2EEENS1_10collective14CollectiveConvINS1_46MainloopSm90TmaGmmaWarpSpecializedImplicitGemmILS5_0ELi3ELi2EN4cute5tupleIJNSA_1CILi2EEENSC_ILi1EEESE_EEENS1_36KernelImplicitTmaWarpSpecializedSm90ELi1EEENSB_IJNSC_ILi128EEESI_NSB_IJNSC_ILi64EEEEEEEEENS_10tfloat32_tESM_NSA_8TiledMMAINSA_8MMA_AtomIJNSA_4SM904GMMA30MMA_64x128x8_F32TF32TF32_SS_TNILNSQ_7ScaleInE1ELSS_1EEEEEENSA_6LayoutINSB_IJSE_SE_SE_EEENSB_IJNSC_ILi0EEESX_SX_EEEEENSB_IJNSA_10UnderscoreES10_S10_EEEEENS7_6detail26Sm90ImplicitGemmTileTraitsINSA_20SM90_TMA_LOAD_IM2COLENSA_14ComposedLayoutINSA_7SwizzleILi3ELi4ELi3EEENSA_18smem_ptr_flag_bitsILi32EEENSV_INSB_IJNSB_IJNSC_ILi8EEENSC_ILi16EEEEEENSB_IJNSC_ILi32EEESD_EEENSB_IJSE_NSC_ILi3EEEEEEEEENSB_IJNSB_IJS1E_NSC_ILi512EEEEEENSB_IJSE_NSC_ILi256EEEEEENSB_IJSX_NSC_ILi8192EEEEEEEEEEEEEvEENS14_INSA_23SM90_TMA_LOAD_MULTICASTES1R_vEEEENS_8epilogue10collective6detail29Sm90TmaWarpSpecializedAdapterINS1X_15DefaultEpilogueISM_NSB_IJNSB_IJlllEEESE_SX_EEES22_NS1W_6thread17LinearCombinationISM_Li1EffLNS23_9ScaleType4KindE0ELNS_15FloatRoundStyleE2ESM_EENS_4gemm15EpilogueDefaultEEEEEvvEEEEvNT_6ParamsE)
        /*0008*/ 	.word	0x0000009c


	//----- nvinfo : EIATTR_FRAME_SIZE
	.align		4
.L_12:
        /*000c*/ 	.byte	0x04, 0x11
        /*000e*/ 	.short	(.L_14 - .L_13)
	.align		4
.L_13:
        /*0010*/ 	.word	index@(_ZN7cutlass13device_kernelINS_4conv6kernel13ConvUniversalINS1_16ConvProblemShapeILNS1_8OperatorE0ELi2EEENS1_10collective14CollectiveConvINS1_46MainloopSm90TmaGmmaWarpSpecializedImplicitGemmILS5_0ELi3ELi2EN4cute5tupleIJNSA_1CILi2EEENSC_ILi1EEESE_EEENS1_36KernelImplicitTmaWarpSpecializedSm90ELi1EEENSB_IJNSC_ILi128EEESI_NSB_IJNSC_ILi64EEEEEEEEENS_10tfloat32_tESM_NSA_8TiledMMAINSA_8MMA_AtomIJNSA_4SM904GMMA30MMA_64x128x8_F32TF32TF32_SS_TNILNSQ_7ScaleInE1ELSS_1EEEEEENSA_6LayoutINSB_IJSE_SE_SE_EEENSB_IJNSC_ILi0EEESX_SX_EEEEENSB_IJNSA_10UnderscoreES10_S10_EEEEENS7_6detail26Sm90ImplicitGemmTileTraitsINSA_20SM90_TMA_LOAD_IM2COLENSA_14ComposedLayoutINSA_7SwizzleILi3ELi4ELi3EEENSA_18smem_ptr_flag_bitsILi32EEENSV_INSB_IJNSB_IJNSC_ILi8EEENSC_ILi16EEEEEENSB_IJNSC_ILi32EEESD_EEENSB_IJSE_NSC_ILi3EEEEEEEEENSB_IJNSB_IJS1E_NSC_ILi512EEEEEENSB_IJSE_NSC_ILi256EEEEEENSB_IJSX_NSC_ILi8192EEEEEEEEEEEEEvEENS14_INSA_23SM90_TMA_LOAD_MULTICASTES1R_vEEEENS_8epilogue10collective6detail29Sm90TmaWarpSpecializedAdapterINS1X_15DefaultEpilogueISM_NSB_IJNSB_IJlllEEESE_SX_EEES22_NS1W_6thread17LinearCombinationISM_Li1EffLNS23_9ScaleType4KindE0ELNS_15FloatRoundStyleE2ESM_EENS_4gemm15EpilogueDefaultEEEEEvvEEEEvNT_6ParamsE)
        /*0014*/ 	.word	0x00000000


	//----- nvinfo : EIATTR_MIN_STACK_SIZE
	.align		4
.L_14:
        /*0018*/ 	.byte	0x04, 0x12
        /*001a*/ 	.short	(.L_16 - .L_15)
	.align		4
.L_15:
        /*001c*/ 	.word	index@(_ZN7cutlass13device_kernelINS_4conv6kernel13ConvUniversalINS1_16ConvProblemShapeILNS1_8OperatorE0ELi2EEENS1_10collective14CollectiveConvINS1_46MainloopSm90TmaGmmaWarpSpecializedImplicitGemmILS5_0ELi3ELi2EN4cute5tupleIJNSA_1CILi2EEENSC_ILi1EEESE_EEENS1_36KernelImplicitTmaWarpSpecializedSm90ELi1EEENSB_IJNSC_ILi128EEESI_NSB_IJNSC_ILi64EEEEEEEEENS_10tfloat32_tESM_NSA_8TiledMMAINSA_8MMA_AtomIJNSA_4SM904GMMA30MMA_64x128x8_F32TF32TF32_SS_TNILNSQ_7ScaleInE1ELSS_1EEEEEENSA_6LayoutINSB_IJSE_SE_SE_EEENSB_IJNSC_ILi0EEESX_SX_EEEEENSB_IJNSA_10UnderscoreES10_S10_EEEEENS7_6detail26Sm90ImplicitGemmTileTraitsINSA_20SM90_TMA_LOAD_IM2COLENSA_14ComposedLayoutINSA_7SwizzleILi3ELi4ELi3EEENSA_18smem_ptr_flag_bitsILi32EEENSV_INSB_IJNSB_IJNSC_ILi8EEENSC_ILi16EEEEEENSB_IJNSC_ILi32EEESD_EEENSB_IJSE_NSC_ILi3EEEEEEEEENSB_IJNSB_IJS1E_NSC_ILi512EEEEEENSB_IJSE_NSC_ILi256EEEEEENSB_IJSX_NSC_ILi8192EEEEEEEEEEEEEvEENS14_INSA_23SM90_TMA_LOAD_MULTICASTES1R_vEEEENS_8epilogue10collective6detail29Sm90TmaWarpSpecializedAdapterINS1X_15DefaultEpilogueISM_NSB_IJNSB_IJlllEEESE_SX_EEES22_NS1W_6thread17LinearCombinationISM_Li1EffLNS23_9ScaleType4KindE0ELNS_15FloatRoundStyleE2ESM_EENS_4gemm15EpilogueDefaultEEEEEvvEEEEvNT_6ParamsE)
        /*0020*/ 	.word	0x00000000
.L_16:


//--------------------- .nv.compat                --------------------------
	.section	.nv.compat,"",@"SHT_CUDA_COMPAT_INFO"
	.align	4
        /*0000*/ 	.byte	0x02, 0x09, 0x01, 0x00, 0x02, 0x02, 0x04, 0x00, 0x02, 0x05, 0x05, 0x00, 0x03, 0x07, 0x01, 0x01
        /*0010*/ 	.byte	0x02, 0x03, 0x01, 0x00, 0x02, 0x06, 0x01, 0x00, 0x04, 0x0b, 0x08, 0x00, 0x00, 0x00, 0x00, 0x00
        /*0020*/ 	.byte	0x00, 0x00, 0x00, 0x00


//--------------------- .nv.info._ZN7cutlass13device_kernelINS_4conv6kernel13ConvUniversalINS1_16ConvProblemShapeILNS1_8OperatorE0ELi2EEENS1_10collective14CollectiveConvINS1_46MainloopSm90TmaGmmaWarpSpecializedImplicitGemmILS5_0ELi3ELi2EN4cute5tupleIJNSA_1CILi2EEENSC_ILi1EEESE_EEENS1_36KernelImplicitTmaWarpSpecializedSm90ELi1EEENSB_IJNSC_ILi128EEESI_NSB_IJNSC_ILi64EEEEEEEEENS_10tfloat32_tESM_NSA_8TiledMMAINSA_8MMA_AtomIJNSA_4SM904GMMA30MMA_64x128x8_F32TF32TF32_SS_TNILNSQ_7ScaleInE1ELSS_1EEEEEENSA_6LayoutINSB_IJSE_SE_SE_EEENSB_IJNSC_ILi0EEESX_SX_EEEEENSB_IJNSA_10UnderscoreES10_S10_EEEEENS7_6detail26Sm90ImplicitGemmTileTraitsINSA_20SM90_TMA_LOAD_IM2COLENSA_14ComposedLayoutINSA_7SwizzleILi3ELi4ELi3EEENSA_18smem_ptr_flag_bitsILi32EEENSV_INSB_IJNSB_IJNSC_ILi8EEENSC_ILi16EEEEEENSB_IJNSC_ILi32EEESD_EEENSB_IJSE_NSC_ILi3EEEEEEEEENSB_IJNSB_IJS1E_NSC_ILi512EEEEEENSB_IJSE_NSC_ILi256EEEEEENSB_IJSX_NSC_ILi8192EEEEEEEEEEEEEvEENS14_INSA_23SM90_TMA_LOAD_MULTICASTES1R_vEEEENS_8epilogue10collective6detail29Sm90TmaWarpSpecializedAdapterINS1X_15DefaultEpilogueISM_NSB_IJNSB_IJlllEEESE_SX_EEES22_NS1W_6thread17LinearCombinationISM_Li1EffLNS23_9ScaleType4KindE0ELNS_15FloatRoundStyleE2ESM_EENS_4gemm15EpilogueDefaultEEEEEvvEEEEvNT_6ParamsE --------------------------
	.section	.nv.info._ZN7cutlass13device_kernelINS_4conv6kernel13ConvUniversalINS1_16ConvProblemShapeILNS1_8OperatorE0ELi2EEENS1_10collective14CollectiveConvINS1_46MainloopSm90TmaGmmaWarpSpecializedImplicitGemmILS5_0ELi3ELi2EN4cute5tupleIJNSA_1CILi2EEENSC_ILi1EEESE_EEENS1_36KernelImplicitTmaWarpSpecializedSm90ELi1EEENSB_IJNSC_ILi128EEESI_NSB_IJNSC_ILi64EEEEEEEEENS_10tfloat32_tESM_NSA_8TiledMMAINSA_8MMA_AtomIJNSA_4SM904GMMA30MMA_64x128x8_F32TF32TF32_SS_TNILNSQ_7ScaleInE1ELSS_1EEEEEENSA_6LayoutINSB_IJSE_SE_SE_EEENSB_IJNSC_ILi0EEESX_SX_EEEEENSB_IJNSA_10UnderscoreES10_S10_EEEEENS7_6detail26Sm90ImplicitGemmTileTraitsINSA_20SM90_TMA_LOAD_IM2COLENSA_14ComposedLayoutINSA_7SwizzleILi3ELi4ELi3EEENSA_18smem_ptr_flag_bitsILi32EEENSV_INSB_IJNSB_IJNSC_ILi8EEENSC_ILi16EEEEEENSB_IJNSC_ILi32EEESD_EEENSB_IJSE_NSC_ILi3EEEEEEEEENSB_IJNSB_IJS1E_NSC_ILi512EEEEEENSB_IJSE_NSC_ILi256EEEEEENSB_IJSX_NSC_ILi8192EEEEEEEEEEEEEvEENS14_INSA_23SM90_TMA_LOAD_MULTICASTES1R_vEEEENS_8epilogue10collective6detail29Sm90TmaWarpSpecializedAdapterINS1X_15DefaultEpilogueISM_NSB_IJNSB_IJlllEEESE_SX_EEES22_NS1W_6thread17LinearCombinationISM_Li1EffLNS23_9ScaleType4KindE0ELNS_15FloatRoundStyleE2ESM_EENS_4gemm15EpilogueDefaultEEEEEvvEEEEvNT_6ParamsE,"",@"SHT_CUDA_INFO"
	.sectionflags	@""
	.align	4


	//----- nvinfo : EIATTR_CUDA_API_VERSION
	.align		4
        /*0000*/ 	.byte	0x04, 0x37
        /*0002*/ 	.short	(.L_18 - .L_17)
.L_17:
        /*0004*/ 	.word	0x00000082


	//----- nvinfo : EIATTR_KPARAM_INFO
	.align		4
.L_18:
        /*0008*/ 	.byte	0x04, 0x17
        /*000a*/ 	.short	(.L_20 - .L_19)
.L_19:
        /*000c*/ 	.word	0x00000000
        /*0010*/ 	.short	0x0000
        /*0012*/ 	.short	0x0070
        /*0014*/ 	.byte	0x00, 0xf0, 0x01, 0x0e


	//----- nvinfo : EIATTR_SPARSE_MMA_MASK
	.align		4
.L_20:
        /*0018*/ 	.byte	0x03, 0x50
        /*001a*/ 	.short	0x0000


	//----- nvinfo : EIATTR_MAXREG_COUNT
	.align		4
        /*001c*/ 	.byte	0x03, 0x1b
        /*001e*/ 	.short	0x00ff


	//----- nvinfo : EIATTR_NUM_BARRIERS
	.align		4
        /*0020*/ 	.byte	0x02, 0x4c
        /*0022*/ 	.byte	0x01
	.zero		1


	//----- nvinfo : EIATTR_MERCURY_ISA_VERSION
	.align		4
        /*0024*/ 	.byte	0x03, 0x5f
        /*0026*/ 	.short	0x0101


	//----- nvinfo : EIATTR_COOP_GROUP_MASK_REGIDS
	.align		4
        /*0028*/ 	.byte	0x04, 0x29
        /*002a*/ 	.short	(.L_22 - .L_21)


	//   ....[0]....
.L_21:
        /*002c*/ 	.word	0xffffffff


	//   ....[1]....
        /*0030*/ 	.word	0xffffffff


	//   ....[2]....
        /*0034*/ 	.word	0xffffffff


	//   ....[3]....
        /*0038*/ 	.word	0xffffffff


	//----- nvinfo : EIATTR_COOP_GROUP_INSTR_OFFSETS
	.align		4
.L_22:
        /*003c*/ 	.byte	0x04, 0x28
        /*003e*/ 	.short	(.L_24 - .L_23)


	//   ....[0]....
.L_23:
        /*0040*/ 	.word	0x00000070


	//   ....[1]....
        /*0044*/ 	.word	0x00000080


	//   ....[2]....
        /*0048*/ 	.word	0x00000140


	//   ....[3]....
        /*004c*/ 	.word	0x00000680


	//----- nvinfo : EIATTR_MBARRIER_INSTR_OFFSETS
	.align		4
.L_24:
        /*0050*/ 	.byte	0x04, 0x39
        /*0052*/ 	.short	(.L_26 - .L_25)


	//   ....[0]....
.L_25:
        /*0054*/ 	.word	0x000002f0
        /*0058*/ 	.word	0x000000ff
        /*005c*/ 	.word	0x00030000
        /*0060*/ 	.short	0x0100
        /*0062*/ 	.byte	0x08
	.zero		1


	//   ....[1]....
        /*0064*/ 	.word	0x00000300
        /*0068*/ 	.word	0x000000ff
        /*006c*/ 	.word	0x00030018
        /*0070*/ 	.short	0x0100
        /*0072*/ 	.byte	0x08
	.zero		1


	//   ....[2]....
        /*0074*/ 	.word	0x00000310
        /*0078*/ 	.word	0x000000ff
        /*007c*/ 	.word	0x00030008
        /*0080*/ 	.short	0x0100
        /*0082*/ 	.byte	0x08
	.zero		1


	//   ....[3]....
        /*0084*/ 	.word	0x00000320
        /*0088*/ 	.word	0x000000ff
        /*008c*/ 	.word	0x00030020
        /*0090*/ 	.short	0x0100
        /*0092*/ 	.byte	0x08
	.zero		1


	//   ....[4]....
        /*0094*/ 	.word	0x00000330
        /*0098*/ 	.word	0x000000ff
        /*009c*/ 	.word	0x00030010
        /*00a0*/ 	.short	0x0100
        /*00a2*/ 	.byte	0x08
	.zero		1


	//   ....[5]....
        /*00a4*/ 	.word	0x00000340
        /*00a8*/ 	.word	0x000000ff
        /*00ac*/ 	.word	0x00030028
        /*00b0*/ 	.short	0x0100
        /*00b2*/ 	.byte	0x08
	.zero		1


	//   ....[6]....
        /*00b4*/ 	.word	0x00000ed0
        /*00b8*/ 	.word	0x00000007
        /*00bc*/ 	.word	0x00030000
        /*00c0*/ 	.short	0x010a
        /*00c2*/ 	.byte	0x3f
	.zero		1


	//   ....[7]....
        /*00c4*/ 	.word	0x00001530
        /*00c8*/ 	.word	0x0000000b
        /*00cc*/ 	.word	0x00030000
        /*00d0*/ 	.short	0x010a
        /*00d2*/ 	.byte	0x3f
	.zero		1


	//   ....[8]....
        /*00d4*/ 	.word	0x00001a10
        /*00d8*/ 	.word	0x0000000b
        /*00dc*/ 	.word	0x00000000
        /*00e0*/ 	.short	0x0101
        /*00e2*/ 	.byte	0x3f
	.zero		1


	//   ....[9]....
        /*00e4*/ 	.word	0x00001c40
        /*00e8*/ 	.word	0x00000003
        /*00ec*/ 	.word	0x00000000
        /*00f0*/ 	.short	0x0101
        /*00f2*/ 	.byte	0x3f
	.zero		1


	//   ....[10]....
        /*00f4*/ 	.word	0x00009b20
        /*00f8*/ 	.word	0x0000000d
        /*00fc*/ 	.word	0x00030018
        /*0100*/ 	.short	0x010a
        /*0102*/ 	.byte	0x3f
	.zero		1


	//   ....[11]....
        /*0104*/ 	.word	0x0000dd50
        /*0108*/ 	.word	0x00000003
        /*010c*/ 	.word	0x00000000
        /*0110*/ 	.short	0x010a
        /*0112*/ 	.byte	0x3f
	.zero		1


	//   ....[12]....
        /*0114*/ 	.word	0x0000de00
        /*0118*/ 	.word	0x00000000
        /*011c*/ 	.word	0x00000000
        /*0120*/ 	.short	0x010a
        /*0122*/ 	.byte	0x3f
	.zero		1


	//   ....[13]....
        /*0124*/ 	.word	0x0000deb0
        /*0128*/ 	.word	0x00000005
        /*012c*/ 	.word	0x00000000
        /*0130*/ 	.short	0x010a
        /*0132*/ 	.byte	0x3f
	.zero		1


	//----- nvinfo : EIATTR_NUM_MBARRIERS
	.align		4
.L_26:
        /*0134*/ 	.byte	0x03, 0x38
        /*0136*/ 	.short	0x0006


	//----- nvinfo : EIATTR_EXIT_INSTR_OFFSETS
	.align		4
        /*0138*/ 	.byte	0x04, 0x1c
        /*013a*/ 	.short	(.L_28 - .L_27)


	//   ....[0]....
.L_27:
        /*013c*/ 	.word	0x00000a00


	//   ....[1]....
        /*0140*/ 	.word	0x00001da0


	//   ....[2]....
        /*0144*/ 	.word	0x00007270


	//   ....[3]....
        /*0148*/ 	.word	0x000072a0


	//   ....[4]....
        /*014c*/ 	.word	0x00009740


	//   ....[5]....
        /*0150*/ 	.word	0x00009770


	//   ....[6]....
        /*0154*/ 	.word	0x00009790


	//   ....[7]....
        /*0158*/ 	.word	0x0000dc50


	//   ....[8]....
        /*015c*/ 	.word	0x0000dee0


	//----- nvinfo : EIATTR_MAX_THREADS
	.align		4
.L_28:
        /*0160*/ 	.byte	0x04, 0x05
        /*0162*/ 	.short	(.L_30 - .L_29)
.L_29:
        /*0164*/ 	.word	0x00000100
        /*0168*/ 	.word	0x00000001
        /*016c*/ 	.word	0x00000001


	//----- nvinfo : EIATTR_CRS_STACK_SIZE
	.align		4
.L_30:
        /*0170*/ 	.byte	0x04, 0x1e
        /*0172*/ 	.short	(.L_32 - .L_31)
.L_31:
        /*0174*/ 	.word	0x00000000


	//----- nvinfo : EIATTR_CBANK_PARAM_SIZE
	.align		4
.L_32:
        /*0178*/ 	.byte	0x03, 0x19
        /*017a*/ 	.short	0x03f0


	//----- nvinfo : EIATTR_PARAM_CBANK
	.align		4
        /*017c*/ 	.byte	0x04, 0x0a
        /*017e*/ 	.short	(.L_34 - .L_33)
	.align		4
.L_33:
        /*0180*/ 	.word	index@(.nv.constant0._ZN7cutlass13device_kernelINS_4conv6kernel13ConvUniversalINS1_16ConvProblemShapeILNS1_8OperatorE0ELi2EEENS1_10collective14CollectiveConvINS1_46MainloopSm90TmaGmmaWarpSpecializedImplicitGemmILS5_0ELi3ELi2EN4cute5tupleIJNSA_1CILi2EEENSC_ILi1EEESE_EEENS1_36KernelImplicitTmaWarpSpecializedSm90ELi1EEENSB_IJNSC_ILi128EEESI_NSB_IJNSC_ILi64EEEEEEEEENS_10tfloat32_tESM_NSA_8TiledMMAINSA_8MMA_AtomIJNSA_4SM904GMMA30MMA_64x128x8_F32TF32TF32_SS_TNILNSQ_7ScaleInE1ELSS_1EEEEEENSA_6LayoutINSB_IJSE_SE_SE_EEENSB_IJNSC_ILi0EEESX_SX_EEEEENSB_IJNSA_10UnderscoreES10_S10_EEEEENS7_6detail26Sm90ImplicitGemmTileTraitsINSA_20SM90_TMA_LOAD_IM2COLENSA_14ComposedLayoutINSA_7SwizzleILi3ELi4ELi3EEENSA_18smem_ptr_flag_bitsILi32EEENSV_INSB_IJNSB_IJNSC_ILi8EEENSC_ILi16EEEEEENSB_IJNSC_ILi32EEESD_EEENSB_IJSE_NSC_ILi3EEEEEEEEENSB_IJNSB_IJS1E_NSC_ILi512EEEEEENSB_IJSE_NSC_ILi256EEEEEENSB_IJSX_NSC_ILi8192EEEEEEEEEEEEEvEENS14_INSA_23SM90_TMA_LOAD_MULTICASTES1R_vEEEENS_8epilogue10collective6detail29Sm90TmaWarpSpecializedAdapterINS1X_15DefaultEpilogueISM_NSB_IJNSB_IJlllEEESE_SX_EEES22_NS1W_6thread17LinearCombinationISM_Li1EffLNS23_9ScaleType4KindE0ELNS_15FloatRoundStyleE2ESM_EENS_4gemm15EpilogueDefaultEEEEEvvEEEEvNT_6ParamsE)
        /*0184*/ 	.short	0x0210
        /*0186*/ 	.short	0x03f0


	//----- nvinfo : EIATTR_SW_WAR
	.align		4
.L_34:
        /*0188*/ 	.byte	0x04, 0x36
        /*018a*/ 	.short	(.L_36 - .L_35)
.L_35:
        /*018c*/ 	.word	0x00000008
.L_36:


//--------------------- .nv.callgraph             --------------------------
	.section	.nv.callgraph,"",@"SHT_CUDA_CALLGRAPH"
	.align	4
	.sectionentsize	8
	.align		4
        /*0000*/ 	.word	0x00000000
	.align		4
        /*0004*/ 	.word	0xffffffff
	.align		4
        /*0008*/ 	.word	0x00000000
	.align		4
        /*000c*/ 	.word	0xfffffffe
	.align		4
        /*0010*/ 	.word	0x00000000
	.align		4
        /*0014*/ 	.word	0xfffffffd
	.align		4
        /*0018*/ 	.word	0x00000000
	.align		4
        /*001c*/ 	.word	0xfffffffc


//--------------------- .nv.constant4             --------------------------
	.section	.nv.constant4,"a",@progbits
	.align	8
	.align		8
.nv.constant4:
        /*0000*/ 	.dword	_ZN39_INTERNAL_ec814386_4_k_cu_bb35626c_38974cuda3std3__45__cpo5beginE
	.align		8
        /*0008*/ 	.dword	_ZN39_INTERNAL_ec814386_4_k_cu_bb35626c_38974cuda3std3__45__cpo3endE
	.align		8
        /*0010*/ 	.dword	_ZN39_INTERNAL_ec814386_4_k_cu_bb35626c_38974cuda3std3__45__cpo6cbeginE
	.align		8
        /*0018*/ 	.dword	_ZN39_INTERNAL_ec814386_4_k_cu_bb35626c_38974cuda3std3__45__cpo4cendE
	.align		8
        /*0020*/ 	.dword	_ZN39_INTERNAL_ec814386_4_k_cu_bb35626c_38974cuda3std3__441_GLOBAL__N__ec814386_4_k_cu_bb35626c_38976ignoreE
	.align		8
        /*0028*/ 	.dword	_ZN39_INTERNAL_ec814386_4_k_cu_bb35626c_38974cuda3std3__419piecewise_constructE
	.align		8
        /*0030*/ 	.dword	_ZN39_INTERNAL_ec814386_4_k_cu_bb35626c_38974cuda3std3__48in_placeE
	.align		8
        /*0038*/ 	.dword	_ZN39_INTERNAL_ec814386_4_k_cu_bb35626c_38974cuda3std6ranges3__45__cpo4swapE
	.align		8
        /*0040*/ 	.dword	_ZN39_INTERNAL_ec814386_4_k_cu_bb35626c_38974cuda3std6ranges3__45__cpo9iter_moveE
	.align		8
        /*0048*/ 	.dword	_ZN39_INTERNAL_ec814386_4_k_cu_bb35626c_38974cute7productE
	.align		8
        /*0050*/ 	.dword	_ZN39_INTERNAL_ec814386_4_k_cu_bb35626c_38974cute1_E


//--------------------- .text._ZN7cutlass13device_kernelINS_4conv6kernel13ConvUniversalINS1_16ConvProblemShapeILNS1_8OperatorE0ELi2EEENS1_10collective14CollectiveConvINS1_46MainloopSm90TmaGmmaWarpSpecializedImplicitGemmILS5_0ELi3ELi2EN4cute5tupleIJNSA_1CILi2EEENSC_ILi1EEESE_EEENS1_36KernelImplicitTmaWarpSpecializedSm90ELi1EEENSB_IJNSC_ILi128EEESI_NSB_IJNSC_ILi64EEEEEEEEENS_10tfloat32_tESM_NSA_8TiledMMAINSA_8MMA_AtomIJNSA_4SM904GMMA30MMA_64x128x8_F32TF32TF32_SS_TNILNSQ_7ScaleInE1ELSS_1EEEEEENSA_6LayoutINSB_IJSE_SE_SE_EEENSB_IJNSC_ILi0EEESX_SX_EEEEENSB_IJNSA_10UnderscoreES10_S10_EEEEENS7_6detail26Sm90ImplicitGemmTileTraitsINSA_20SM90_TMA_LOAD_IM2COLENSA_14ComposedLayoutINSA_7SwizzleILi3ELi4ELi3EEENSA_18smem_ptr_flag_bitsILi32EEENSV_INSB_IJNSB_IJNSC_ILi8EEENSC_ILi16EEEEEENSB_IJNSC_ILi32EEESD_EEENSB_IJSE_NSC_ILi3EEEEEEEEENSB_IJNSB_IJS1E_NSC_ILi512EEEEEENSB_IJSE_NSC_ILi256EEEEEENSB_IJSX_NSC_ILi8192EEEEEEEEEEEEEvEENS14_INSA_23SM90_TMA_LOAD_MULTICASTES1R_vEEEENS_8epilogue10collective6detail29Sm90TmaWarpSpecializedAdapterINS1X_15DefaultEpilogueISM_NSB_IJNSB_IJlllEEESE_SX_EEES22_NS1W_6thread17LinearCombinationISM_Li1EffLNS23_9ScaleType4KindE0ELNS_15FloatRoundStyleE2ESM_EENS_4gemm15EpilogueDefaultEEEEEvvEEEEvNT_6ParamsE --------------------------
	.section	.text._ZN7cutlass13device_kernelINS_4conv6kernel13ConvUniversalINS1_16ConvProblemShapeILNS1_8OperatorE0ELi2EEENS1_10collective14CollectiveConvINS1_46MainloopSm90TmaGmmaWarpSpecializedImplicitGemmILS5_0ELi3ELi2EN4cute5tupleIJNSA_1CILi2EEENSC_ILi1EEESE_EEENS1_36KernelImplicitTmaWarpSpecializedSm90ELi1EEENSB_IJNSC_ILi128EEESI_NSB_IJNSC_ILi64EEEEEEEEENS_10tfloat32_tESM_NSA_8TiledMMAINSA_8MMA_AtomIJNSA_4SM904GMMA30MMA_64x128x8_F32TF32TF32_SS_TNILNSQ_7ScaleInE1ELSS_1EEEEEENSA_6LayoutINSB_IJSE_SE_SE_EEENSB_IJNSC_ILi0EEESX_SX_EEEEENSB_IJNSA_10UnderscoreES10_S10_EEEEENS7_6detail26Sm90ImplicitGemmTileTraitsINSA_20SM90_TMA_LOAD_IM2COLENSA_14ComposedLayoutINSA_7SwizzleILi3ELi4ELi3EEENSA_18smem_ptr_flag_bitsILi32EEENSV_INSB_IJNSB_IJNSC_ILi8EEENSC_ILi16EEEEEENSB_IJNSC_ILi32EEESD_EEENSB_IJSE_NSC_ILi3EEEEEEEEENSB_IJNSB_IJS1E_NSC_ILi512EEEEEENSB_IJSE_NSC_ILi256EEEEEENSB_IJSX_NSC_ILi8192EEEEEEEEEEEEEvEENS14_INSA_23SM90_TMA_LOAD_MULTICASTES1R_vEEEENS_8epilogue10collective6detail29Sm90TmaWarpSpecializedAdapterINS1X_15DefaultEpilogueISM_NSB_IJNSB_IJlllEEESE_SX_EEES22_NS1W_6thread17LinearCombinationISM_Li1EffLNS23_9ScaleType4KindE0ELNS_15FloatRoundStyleE2ESM_EENS_4gemm15EpilogueDefaultEEEEEvvEEEEvNT_6ParamsE,"ax",@progbits
	.align	128
.text._ZN7cutlass13device_kernelINS_4conv6kernel13ConvUniversalINS1_16ConvProblemShapeILNS1_8OperatorE0ELi2EEENS1_10collective14CollectiveConvINS1_46MainloopSm90TmaGmmaWarpSpecializedImplicitGemmILS5_0ELi3ELi2EN4cute5tupleIJNSA_1CILi2EEENSC_ILi1EEESE_EEENS1_36KernelImplicitTmaWarpSpecializedSm90ELi1EEENSB_IJNSC_ILi128EEESI_NSB_IJNSC_ILi64EEEEEEEEENS_10tfloat32_tESM_NSA_8TiledMMAINSA_8MMA_AtomIJNSA_4SM904GMMA30MMA_64x128x8_F32TF32TF32_SS_TNILNSQ_7ScaleInE1ELSS_1EEEEEENSA_6LayoutINSB_IJSE_SE_SE_EEENSB_IJNSC_ILi0EEESX_SX_EEEEENSB_IJNSA_10UnderscoreES10_S10_EEEEENS7_6detail26Sm90ImplicitGemmTileTraitsINSA_20SM90_TMA_LOAD_IM2COLENSA_14ComposedLayoutINSA_7SwizzleILi3ELi4ELi3EEENSA_18smem_ptr_flag_bitsILi32EEENSV_INSB_IJNSB_IJNSC_ILi8EEENSC_ILi16EEEEEENSB_IJNSC_ILi32EEESD_EEENSB_IJSE_NSC_ILi3EEEEEEEEENSB_IJNSB_IJS1E_NSC_ILi512EEEEEENSB_IJSE_NSC_ILi256EEEEEENSB_IJSX_NSC_ILi8192EEEEEEEEEEEEEvEENS14_INSA_23SM90_TMA_LOAD_MULTICASTES1R_vEEEENS_8epilogue10collective6detail29Sm90TmaWarpSpecializedAdapterINS1X_15DefaultEpilogueISM_NSB_IJNSB_IJlllEEESE_SX_EEES22_NS1W_6thread17LinearCombinationISM_Li1EffLNS23_9ScaleType4KindE0ELNS_15FloatRoundStyleE2ESM_EENS_4gemm15EpilogueDefaultEEEEEvvEEEEvNT_6ParamsE:
        .type           _ZN7cutlass13device_kernelINS_4conv6kernel13ConvUniversalINS1_16ConvProblemShapeILNS1_8OperatorE0ELi2EEENS1_10collective14CollectiveConvINS1_46MainloopSm90TmaGmmaWarpSpecializedImplicitGemmILS5_0ELi3ELi2EN4cute5tupleIJNSA_1CILi2EEENSC_ILi1EEESE_EEENS1_36KernelImplicitTmaWarpSpecializedSm90ELi1EEENSB_IJNSC_ILi128EEESI_NSB_IJNSC_ILi64EEEEEEEEENS_10tfloat32_tESM_NSA_8TiledMMAINSA_8MMA_AtomIJNSA_4SM904GMMA30MMA_64x128x8_F32TF32TF32_SS_TNILNSQ_7ScaleInE1ELSS_1EEEEEENSA_6LayoutINSB_IJSE_SE_SE_EEENSB_IJNSC_ILi0EEESX_SX_EEEEENSB_IJNSA_10UnderscoreES10_S10_EEEEENS7_6detail26Sm90ImplicitGemmTileTraitsINSA_20SM90_TMA_LOAD_IM2COLENSA_14ComposedLayoutINSA_7SwizzleILi3ELi4ELi3EEENSA_18smem_ptr_flag_bitsILi32EEENSV_INSB_IJNSB_IJNSC_ILi8EEENSC_ILi16EEEEEENSB_IJNSC_ILi32EEESD_EEENSB_IJSE_NSC_ILi3EEEEEEEEENSB_IJNSB_IJS1E_NSC_ILi512EEEEEENSB_IJSE_NSC_ILi256EEEEEENSB_IJSX_NSC_ILi8192EEEEEEEEEEEEEvEENS14_INSA_23SM90_TMA_LOAD_MULTICASTES1R_vEEEENS_8epilogue10collective6detail29Sm90TmaWarpSpecializedAdapterINS1X_15DefaultEpilogueISM_NSB_IJNSB_IJlllEEESE_SX_EEES22_NS1W_6thread17LinearCombinationISM_Li1EffLNS23_9ScaleType4KindE0ELNS_15FloatRoundStyleE2ESM_EENS_4gemm15EpilogueDefaultEEEEEvvEEEEvNT_6ParamsE,@function
        .size           _ZN7cutlass13device_kernelINS_4conv6kernel13ConvUniversalINS1_16ConvProblemShapeILNS1_8OperatorE0ELi2EEENS1_10collective14CollectiveConvINS1_46MainloopSm90TmaGmmaWarpSpecializedImplicitGemmILS5_0ELi3ELi2EN4cute5tupleIJNSA_1CILi2EEENSC_ILi1EEESE_EEENS1_36KernelImplicitTmaWarpSpecializedSm90ELi1EEENSB_IJNSC_ILi128EEESI_NSB_IJNSC_ILi64EEEEEEEEENS_10tfloat32_tESM_NSA_8TiledMMAINSA_8MMA_AtomIJNSA_4SM904GMMA30MMA_64x128x8_F32TF32TF32_SS_TNILNSQ_7ScaleInE1ELSS_1EEEEEENSA_6LayoutINSB_IJSE_SE_SE_EEENSB_IJNSC_ILi0EEESX_SX_EEEEENSB_IJNSA_10UnderscoreES10_S10_EEEEENS7_6detail26Sm90ImplicitGemmTileTraitsINSA_20SM90_TMA_LOAD_IM2COLENSA_14ComposedLayoutINSA_7SwizzleILi3ELi4ELi3EEENSA_18smem_ptr_flag_bitsILi32EEENSV_INSB_IJNSB_IJNSC_ILi8EEENSC_ILi16EEEEEENSB_IJNSC_ILi32EEESD_EEENSB_IJSE_NSC_ILi3EEEEEEEEENSB_IJNSB_IJS1E_NSC_ILi512EEEEEENSB_IJSE_NSC_ILi256EEEEEENSB_IJSX_NSC_ILi8192EEEEEEEEEEEEEvEENS14_INSA_23SM90_TMA_LOAD_MULTICASTES1R_vEEEENS_8epilogue10collective6detail29Sm90TmaWarpSpecializedAdapterINS1X_15DefaultEpilogueISM_NSB_IJNSB_IJlllEEESE_SX_EEES22_NS1W_6thread17LinearCombinationISM_Li1EffLNS23_9ScaleType4KindE0ELNS_15FloatRoundStyleE2ESM_EENS_4gemm15EpilogueDefaultEEEEEvvEEEEvNT_6ParamsE,(.L_x_288 - _ZN7cutlass13device_kernelINS_4conv6kernel13ConvUniversalINS1_16ConvProblemShapeILNS1_8OperatorE0ELi2EEENS1_10collective14CollectiveConvINS1_46MainloopSm90TmaGmmaWarpSpecializedImplicitGemmILS5_0ELi3ELi2EN4cute5tupleIJNSA_1CILi2EEENSC_ILi1EEESE_EEENS1_36KernelImplicitTmaWarpSpecializedSm90ELi1EEENSB_IJNSC_ILi128EEESI_NSB_IJNSC_ILi64EEEEEEEEENS_10tfloat32_tESM_NSA_8TiledMMAINSA_8MMA_AtomIJNSA_4SM904GMMA30MMA_64x128x8_F32TF32TF32_SS_TNILNSQ_7ScaleInE1ELSS_1EEEEEENSA_6LayoutINSB_IJSE_SE_SE_EEENSB_IJNSC_ILi0EEESX_SX_EEEEENSB_IJNSA_10UnderscoreES10_S10_EEEEENS7_6detail26Sm90ImplicitGemmTileTraitsINSA_20SM90_TMA_LOAD_IM2COLENSA_14ComposedLayoutINSA_7SwizzleILi3ELi4ELi3EEENSA_18smem_ptr_flag_bitsILi32EEENSV_INSB_IJNSB_IJNSC_ILi8EEENSC_ILi16EEEEEENSB_IJNSC_ILi32EEESD_EEENSB_IJSE_NSC_ILi3EEEEEEEEENSB_IJNSB_IJS1E_NSC_ILi512EEEEEENSB_IJSE_NSC_ILi256EEEEEENSB_IJSX_NSC_ILi8192EEEEEEEEEEEEEvEENS14_INSA_23SM90_TMA_LOAD_MULTICASTES1R_vEEEENS_8epilogue10collective6detail29Sm90TmaWarpSpecializedAdapterINS1X_15DefaultEpilogueISM_NSB_IJNSB_IJlllEEESE_SX_EEES22_NS1W_6thread17LinearCombinationISM_Li1EffLNS23_9ScaleType4KindE0ELNS_15FloatRoundStyleE2ESM_EENS_4gemm15EpilogueDefaultEEEEEvvEEEEvNT_6ParamsE)
        .other          _ZN7cutlass13device_kernelINS_4conv6kernel13ConvUniversalINS1_16ConvProblemShapeILNS1_8OperatorE0ELi2EEENS1_10collective14CollectiveConvINS1_46MainloopSm90TmaGmmaWarpSpecializedImplicitGemmILS5_0ELi3ELi2EN4cute5tupleIJNSA_1CILi2EEENSC_ILi1EEESE_EEENS1_36KernelImplicitTmaWarpSpecializedSm90ELi1EEENSB_IJNSC_ILi128EEESI_NSB_IJNSC_ILi64EEEEEEEEENS_10tfloat32_tESM_NSA_8TiledMMAINSA_8MMA_AtomIJNSA_4SM904GMMA30MMA_64x128x8_F32TF32TF32_SS_TNILNSQ_7ScaleInE1ELSS_1EEEEEENSA_6LayoutINSB_IJSE_SE_SE_EEENSB_IJNSC_ILi0EEESX_SX_EEEEENSB_IJNSA_10UnderscoreES10_S10_EEEEENS7_6detail26Sm90ImplicitGemmTileTraitsINSA_20SM90_TMA_LOAD_IM2COLENSA_14ComposedLayoutINSA_7SwizzleILi3ELi4ELi3EEENSA_18smem_ptr_flag_bitsILi32EEENSV_INSB_IJNSB_IJNSC_ILi8EEENSC_ILi16EEEEEENSB_IJNSC_ILi32EEESD_EEENSB_IJSE_NSC_ILi3EEEEEEEEENSB_IJNSB_IJS1E_NSC_ILi512EEEEEENSB_IJSE_NSC_ILi256EEEEEENSB_IJSX_NSC_ILi8192EEEEEEEEEEEEEvEENS14_INSA_23SM90_TMA_LOAD_MULTICASTES1R_vEEEENS_8epilogue10collective6detail29Sm90TmaWarpSpecializedAdapterINS1X_15DefaultEpilogueISM_NSB_IJNSB_IJlllEEESE_SX_EEES22_NS1W_6thread17LinearCombinationISM_Li1EffLNS23_9ScaleType4KindE0ELNS_15FloatRoundStyleE2ESM_EENS_4gemm15EpilogueDefaultEEEEEvvEEEEvNT_6ParamsE,@"STO_CUDA_ENTRY STV_DEFAULT"
_ZN7cutlass13device_kernelINS_4conv6kernel13ConvUniversalINS1_16ConvProblemShapeILNS1_8OperatorE0ELi2EEENS1_10collective14CollectiveConvINS1_46MainloopSm90TmaGmmaWarpSpecializedImplicitGemmILS5_0ELi3ELi2EN4cute5tupleIJNSA_1CILi2EEENSC_ILi1EEESE_EEENS1_36KernelImplicitTmaWarpSpecializedSm90ELi1EEENSB_IJNSC_ILi128EEESI_NSB_IJNSC_ILi64EEEEEEEEENS_10tfloat32_tESM_NSA_8TiledMMAINSA_8MMA_AtomIJNSA_4SM904GMMA30MMA_64x128x8_F32TF32TF32_SS_TNILNSQ_7ScaleInE1ELSS_1EEEEEENSA_6LayoutINSB_IJSE_SE_SE_EEENSB_IJNSC_ILi0EEESX_SX_EEEEENSB_IJNSA_10UnderscoreES10_S10_EEEEENS7_6detail26Sm90ImplicitGemmTileTraitsINSA_20SM90_TMA_LOAD_IM2COLENSA_14ComposedLayoutINSA_7SwizzleILi3ELi4ELi3EEENSA_18smem_ptr_flag_bitsILi32EEENSV_INSB_IJNSB_IJNSC_ILi8EEENSC_ILi16EEEEEENSB_IJNSC_ILi32EEESD_EEENSB_IJSE_NSC_ILi3EEEEEEEEENSB_IJNSB_IJS1E_NSC_ILi512EEEEEENSB_IJSE_NSC_ILi256EEEEEENSB_IJSX_NSC_ILi8192EEEEEEEEEEEEEvEENS14_INSA_23SM90_TMA_LOAD_MULTICASTES1R_vEEEENS_8epilogue10collective6detail29Sm90TmaWarpSpecializedAdapterINS1X_15DefaultEpilogueISM_NSB_IJNSB_IJlllEEESE_SX_EEES22_NS1W_6thread17LinearCombinationISM_Li1EffLNS23_9ScaleType4KindE0ELNS_15FloatRoundStyleE2ESM_EENS_4gemm15EpilogueDefaultEEEEEvvEEEEvNT_6ParamsE:
[----:B------:R-:W-:Y:S01]  /*0000*/  LDC R1, c[0x0][0x28] ;  /* 0x00000a00ff017b82 */ /* 0x000fe20000000800 */
[----:B------:R-:W0:Y:S01]  /*0010*/  S2R R10, SR_TID.X ;  /* 0x00000000000a7919 */ /* 0x000e220000002100 */
[----:B------:R-:W-:Y:S01]  /*0020*/  ELECT P0, URZ, PT ;  /* 0x00000000003f782f */ /* 0x000fe20003800000 */
[----:B------:R-:W-:Y:S01]  /*0030*/  BSSY B0, `(.L_x_0) ;  /* 0x0000010000007945 */ /* 0x000fe20003800000 */
[----:B------:R-:W1:Y:S01]  /*0040*/  S2R R12, SR_CTAID.X ;  /* 0x00000000000c7919 */ /* 0x000e620000002500 */
[--C-:B0-----:R-:W-:Y:S02]  /*0050*/  SHF.R.U32.HI R0, RZ, 0x5, R10.reuse ;  /* 0x00000005ff007819 */ /* 0x101fe4000001160a */
[----:B------:R-:W-:-:S03]  /*0060*/  SHF.R.U32.HI R2, RZ, 0x7, R10 ;  /* 0x00000007ff027819 */ /* 0x000fc6000001160a */
[----:B------:R-:W0:Y:S04]  /*0070*/  SHFL.IDX PT, R3, R0, RZ, 0x1f ;  /* 0x00001fff00037589 */ /* 0x000e2800000e0000 */
[----:B------:R2:W3:Y:S01]  /*0080*/  SHFL.IDX PT, R11, R2, RZ, 0x1f ;  /* 0x00001fff020b7589 */ /* 0x0004e200000e0000 */
[----:B0-----:R-:W-:-:S13]  /*0090*/  ISETP.NE.OR P0, PT, R3, RZ, !P0 ;  /* 0x000000ff0300720c */ /* 0x001fda0004705670 */
[----:B-123--:R-:W-:Y:S05]  /*00a0*/  @P0 BRA `(.L_x_1) ;  /* 0x0000000000200947 */ /* 0x00efea0003800000 */
[----:B------:R-:W-:Y:S02]  /*00b0*/  ULDC.64 UR4, c[0x0][0x198] ;  /* 0x0000660000047ab9 */ /* 0x000fe40000000a00 */
[----:B------:R-:W-:Y:S02]  /*00c0*/  UIADD3 UR6, UP0, UR4, 0xf0, URZ ;  /* 0x000000f004067890 */ /* 0x000fe4000ff1e03f */
[----:B------:R-:W-:Y:S02]  /*00d0*/  UIADD3 UR4, UP1, UR4, 0x1f0, URZ ;  /* 0x000001f004047890 */ /* 0x000fe4000ff3e03f */
[----:B------:R-:W-:Y:S02]  /*00e0*/  UIADD3.X UR7, URZ, UR5, URZ, UP0, !UPT ;  /* 0x000000053f077290 */ /* 0x000fe400087fe43f */
[----:B------:R-:W-:-:S07]  /*00f0*/  UIADD3.X UR5, URZ, UR5, URZ, UP1, !UPT ;  /* 0x000000053f057290 */ /* 0x000fce0008ffe43f */
[----:B------:R0:W-:Y:S02]  /*0100*/  UTMACCTL.PF [UR6] ;  /* 0x00000000060079b9 */ /* 0x0001e40008040000 */
[----:B------:R0:W-:Y:S02]  /*0110*/  UTMACCTL.PF [UR4] ;  /* 0x00000000040079b9 */ /* 0x0001e40008040000 */
[----:B0-----:R-:W-:Y:S01]  /*0120*/  NOP ;  /* 0x0000000000007918 */ /* 0x001fe20000000000 */
.L_x_1:
[----:B------:R-:W-:Y:S05]  /*0130*/  BSYNC B0 ;  /* 0x0000000000007941 */ /* 0x000fea0003800000 */
.L_x_0:
[----:B------:R-:W0:Y:S01]  /*0140*/  SHFL.IDX PT, R0, R0, RZ, 0x1f ;  /* 0x00001fff00007589 */ /* 0x000e2200000e0000 */
[----:B------:R-:W-:Y:S02]  /*0150*/  SHF.R.S32.HI R5, RZ, 0x1f, R10 ;  /* 0x0000001fff057819 */ /* 0x000fe4000001140a */
[----:B------:R-:W-:Y:S01]  /*0160*/  I2FP.F32.U32 R6, R12 ;  /* 0x0000000c00067245 */ /* 0x000fe20000201000 */
[----:B------:R-:W1:Y:S01]  /*0170*/  S2R R13, SR_CTAID.Y ;  /* 0x00000000000d7919 */ /* 0x000e620000002600 */
[----:B------:R-:W-:-:S04]  /*0180*/  LEA.HI R5, R5, R10, RZ, 0x7 ;  /* 0x0000000a05057211 */ /* 0x000fc800078f38ff */
[----:B------:R-:W-:-:S05]  /*0190*/  LOP3.LUT R5, R5, 0xffffff80, RZ, 0xc0, !PT ;  /* 0xffffff8005057812 */ /* 0x000fca00078ec0ff */
[----:B------:R-:W-:-:S05]  /*01a0*/  IMAD.IADD R15, R10, 0x1, -R5 ;  /* 0x000000010a0f7824 */ /* 0x000fca00078e0a05 */
[----:B------:R-:W-:-:S04]  /*01b0*/  SHF.R.S32.HI R2, RZ, 0x1f, R15 ;  /* 0x0000001fff027819 */ /* 0x000fc8000001140f */
[----:B------:R-:W-:Y:S02]  /*01c0*/  LEA.HI R2, R2, R15, RZ, 0x3 ;  /* 0x0000000f02027211 */ /* 0x000fe400078f18ff */
[----:B0-----:R-:W-:Y:S02]  /*01d0*/  ISETP.NE.AND P0, PT, R0, RZ, PT ;  /* 0x000000ff0000720c */ /* 0x001fe40003f05270 */
[--C-:B------:R-:W-:Y:S02]  /*01e0*/  SHF.R.S32.HI R4, RZ, 0x3, R2.reuse ;  /* 0x00000003ff047819 */ /* 0x100fe40000011402 */
[----:B------:R-:W-:Y:S02]  /*01f0*/  SHF.R.S32.HI R5, RZ, 0x1f, R2 ;  /* 0x0000001fff057819 */ /* 0x000fe40000011402 */
[----:B------:R-:W-:-:S07]  /*0200*/  SHF.R.S32.HI R7, RZ, 0x1f, R0 ;  /* 0x0000001fff077819 */ /* 0x000fce0000011400 */
[----:B-1----:R-:W-:Y:S05]  /*0210*/  @P0 BRA `(.L_x_2) ;  /* 0x0000000000500947 */ /* 0x002fea0003800000 */
[----:B------:R-:W0:Y:S01]  /*0220*/  S2UR UR8, SR_CgaCtaId ;  /* 0x00000000000879c3 */ /* 0x000e220000008800 */
[----:B------:R-:W-:Y:S01]  /*0230*/  UMOV UR4, 0x400 ;  /* 0x0000040000047882 */ /* 0x000fe20000000000 */
[----:B------:R-:W-:Y:S01]  /*0240*/  UMOV UR5, 0x1 ;  /* 0x0000000100057882 */ /* 0x000fe20000000000 */
[----:B------:R-:W-:Y:S01]  /*0250*/  UMOV UR6, 0x2 ;  /* 0x0000000200067882 */ /* 0x000fe20000000000 */
[----:B------:R-:W-:Y:S01]  /*0260*/  ELECT P0, URZ, PT ;  /* 0x00000000003f782f */ /* 0x000fe20003800000 */
[----:B------:R-:W-:-:S04]  /*0270*/  UIADD3 UR6, -UR6, 0x100000, URZ ;  /* 0x0010000006067890 */ /* 0x000fc8000fffe13f */
[----:B------:R-:W-:Y:S02]  /*0280*/  USHF.L.U32 UR7, UR6, 0xb, URZ ;  /* 0x0000000b06077899 */ /* 0x000fe4000800063f */
[----:B------:R-:W-:Y:S02]  /*0290*/  USHF.L.U32 UR6, UR6, 0x1, URZ ;  /* 0x0000000106067899 */ /* 0x000fe4000800063f */
[----:B0-----:R-:W-:Y:S02]  /*02a0*/  ULEA UR8, UR8, UR4, 0x18 ;  /* 0x0000000408087291 */ /* 0x001fe4000f8ec03f */
[----:B------:R-:W-:-:S04]  /*02b0*/  UIADD3 UR4, -UR5, 0x100000, URZ ;  /* 0x0010000005047890 */ /* 0x000fc8000fffe13f */
[----:B------:R-:W-:Y:S02]  /*02c0*/  USHF.L.U32 UR5, UR4, 0xb, URZ ;  /* 0x0000000b04057899 */ /* 0x000fe4000800063f */
[----:B------:R-:W-:Y:S01]  /*02d0*/  USHF.L.U32 UR4, UR4, 0x1, URZ ;  /* 0x0000000104047899 */ /* 0x000fe2000800063f */
[----:B------:R-:W0:Y:S11]  /*02e0*/  FENCE.VIEW.ASYNC.S ;  /* 0x00000000000073c6 */ /* 0x000e360000000000 */
[----:B0-----:R0:W1:Y:S01]  /*02f0*/  SYNCS.EXCH.64 URZ, [UR8+0x30000], UR4 ;  /* 0x03000004083f75b2 */ /* 0x0010620008000100 */
[----:B------:R0:W2:Y:S01]  /*0300*/  SYNCS.EXCH.64 URZ, [UR8+0x30018], UR6 ;  /* 0x03001806083f75b2 */ /* 0x0000a20008000100 */
[----:B------:R0:W3:Y:S01]  /*0310*/  SYNCS.EXCH.64 URZ, [UR8+0x30008], UR4 ;  /* 0x03000804083f75b2 */ /* 0x0000e20008000100 */
[----:B------:R0:W4:Y:S01]  /*0320*/  SYNCS.EXCH.64 URZ, [UR8+0x30020], UR6 ;  /* 0x03002006083f75b2 */ /* 0x0001220008000100 */
[----:B------:R0:W0:Y:S01]  /*0330*/  SYNCS.EXCH.64 URZ, [UR8+0x30010], UR4 ;  /* 0x03001004083f75b2 */ /* 0x0000220008000100 */
[----:B------:R0:W0:Y:S01]  /*0340*/  SYNCS.EXCH.64 URZ, [UR8+0x30028], UR6 ;  /* 0x03002806083f75b2 */ /* 0x0000220008000100 */
[----:B------:R-:W-:Y:S01]  /*0350*/  NOP ;  /* 0x0000000000007918 */ /* 0x000fe20000000000 */
.L_x_2:
[----:B0-----:R-:W-:Y:S01]  /*0360*/  ULDC UR4, c[0x0][0x150] ;  /* 0x0000540000047ab9 */ /* 0x001fe20000000800 */
[----:B------:R-:W-:Y:S01]  /*0370*/  LEA.HI R5, R5, R4, RZ, 0x2 ;  /* 0x0000000405057211 */ /* 0x000fe200078f10ff */
[----:B------:R-:W-:Y:S01]  /*0380*/  FMUL R6, R6, UR4 ;  /* 0x0000000406067c20 */ /* 0x000fe20008400000 */
[----:B------:R-:W-:Y:S01]  /*0390*/  LEA.HI R7, R7, R0, RZ, 0x2 ;  /* 0x0000000007077211 */ /* 0x000fe200078f10ff */
[----:B------:R-:W-:Y:S01]  /*03a0*/  ULDC UR4, c[0x0][0x154] ;  /* 0x0000550000047ab9 */ /* 0x000fe20000000800 */
[----:B------:R-:W-:Y:S01]  /*03b0*/  LOP3.LUT R5, R5, 0xfffffffc, RZ, 0xc0, !PT ;  /* 0xfffffffc05057812 */ /* 0x000fe200078ec0ff */
[----:B------:R-:W0:Y:S01]  /*03c0*/  LDC R9, c[0x0][0x140] ;  /* 0x00005000ff097b82 */ /* 0x000e220000000800 */
[----:B------:R-:W-:Y:S01]  /*03d0*/  LOP3.LUT R7, R7, 0x3ffffffc, RZ, 0xc0, !PT ;  /* 0x3ffffffc07077812 */ /* 0x000fe200078ec0ff */
[----:B------:R-:W5:Y:S01]  /*03e0*/  F2I.U32.TRUNC.NTZ R6, R6 ;  /* 0x0000000600067305 */ /* 0x000f62000020f000 */
[----:B------:R-:W-:Y:S01]  /*03f0*/  I2FP.F32.U32 R2, R13 ;  /* 0x0000000d00027245 */ /* 0x000fe20000201000 */
[----:B------:R-:W-:Y:S01]  /*0400*/  IMAD.IADD R5, R4, 0x1, -R5 ;  /* 0x0000000104057824 */ /* 0x000fe200078e0a05 */
[----:B------:R-:W-:Y:S01]  /*0410*/  LOP3.LUT P0, RZ, R15, 0x7, RZ, 0xc0, !PT ;  /* 0x000000070fff7812 */ /* 0x000fe2000780c0ff */
[----:B------:R-:W-:Y:S01]  /*0420*/  IMAD.IADD R0, R0, 0x1, -R7 ;  /* 0x0000000100007824 */ /* 0x000fe200078e0a07 */
[----:B------:R-:W-:Y:S01]  /*0430*/  ISETP.NE.AND P3, PT, R11, 0x1, PT ;  /* 0x000000010b00780c */ /* 0x000fe20003f65270 */
[----:B------:R-:W-:Y:S01]  /*0440*/  FMUL R8, R2, UR4 ;  /* 0x0000000402087c20 */ /* 0x000fe20008400000 */
[----:B------:R-:W-:Y:S01]  /*0450*/  ULDC UR4, c[0x0][0x144] ;  /* 0x0000510000047ab9 */ /* 0x000fe20000000800 */
[----:B------:R-:W-:Y:S01]  /*0460*/  IMAD R5, R0, 0x4, R5 ;  /* 0x0000000400057824 */ /* 0x000fe200078e0205 */
[----:B------:R-:W-:Y:S01]  /*0470*/  NOP ;  /* 0x0000000000007918 */ /* 0x000fe20000000000 */
[----:B------:R-:W-:-:S02]  /*0480*/  NOP ;  /* 0x0000000000007918 */ /* 0x000fc40000000000 */
[----:B------:R-:W1:Y:S01]  /*0490*/  F2I.U32.TRUNC.NTZ R8, R8 ;  /* 0x0000000800087305 */ /* 0x000e62000020f000 */
[C---:B------:R-:W-:Y:S01]  /*04a0*/  LEA.HI R0, R5.reuse, R5, RZ, 0x1 ;  /* 0x0000000505007211 */ /* 0x040fe200078f08ff */
[C---:B------:R-:W-:Y:S02]  /*04b0*/  IMAD.SHL.U32 R2, R5.reuse, 0x4, RZ ;  /* 0x0000000405027824 */ /* 0x040fe400078e00ff */
[----:B-----5:R-:W-:Y:S01]  /*04c0*/  IMAD.MOV R7, RZ, RZ, -R6 ;  /* 0x000000ffff077224 */ /* 0x020fe200078e0a06 */
[----:B------:R-:W-:Y:S02]  /*04d0*/  LOP3.LUT R0, R0, 0xfffffffe, RZ, 0xc0, !PT ;  /* 0xfffffffe00007812 */ /* 0x000fe400078ec0ff */
[----:B------:R-:W-:Y:S01]  /*04e0*/  LOP3.LUT R2, R5, 0xc, R2, 0x78, !PT ;  /* 0x0000000c05027812 */ /* 0x000fe200078e7802 */
[----:B------:R-:W-:Y:S01]  /*04f0*/  IMAD R7, R7, UR4, R12 ;  /* 0x0000000407077c24 */ /* 0x000fe2000f8e020c */
[----:B------:R-:W-:Y:S01]  /*0500*/  ULDC UR4, c[0x0][0x148] ;  /* 0x0000520000047ab9 */ /* 0x000fe20000000800 */
[----:B------:R-:W-:Y:S01]  /*0510*/  IMAD.IADD R0, R5, 0x1, -R0 ;  /* 0x0000000105007824 */ /* 0x000fe200078e0a00 */
[----:B0-----:R-:W-:-:S02]  /*0520*/  ISETP.EQ.U32.AND P1, PT, R9, 0x1, PT ;  /* 0x000000010900780c */ /* 0x001fc40003f22070 */
[----:B------:R-:W-:Y:S02]  /*0530*/  ISETP.LT.U32.AND P0, PT, R2, 0x2, !P0 ;  /* 0x000000020200780c */ /* 0x000fe40004701070 */
[----:B------:R-:W-:Y:S01]  /*0540*/  ISETP.NE.AND P4, PT, R0, R7, PT ;  /* 0x000000070000720c */ /* 0x000fe20003f85270 */
[----:B-1----:R-:W-:Y:S01]  /*0550*/  IMAD.MOV R6, RZ, RZ, -R8 ;  /* 0x000000ffff067224 */ /* 0x002fe200078e0a08 */
[----:B------:R-:W-:-:S03]  /*0560*/  SHF.R.S32.HI R0, RZ, 0x1f, R3 ;  /* 0x0000001fff007819 */ /* 0x000fc60000011403 */
[----:B------:R-:W-:Y:S01]  /*0570*/  IMAD R5, R6, UR4, R13 ;  /* 0x0000000406057c24 */ /* 0x000fe2000f8e020d */
[----:B------:R-:W-:-:S04]  /*0580*/  LEA.HI R0, R0, R3, RZ, 0x2 ;  /* 0x0000000300007211 */ /* 0x000fc800078f10ff */
[----:B------:R-:W-:-:S03]  /*0590*/  LOP3.LUT R0, R0, 0xfffffffc, RZ, 0xc0, !PT ;  /* 0xfffffffc00007812 */ /* 0x000fc600078ec0ff */
[----:B------:R-:W-:Y:S02]  /*05a0*/  @P4 LEA.HI R4, R2, R2, RZ, 0x1 ;  /* 0x0000000202044211 */ /* 0x000fe400078f08ff */
[----:B------:R-:W-:Y:S02]  /*05b0*/  IMAD.IADD R8, R3, 0x1, -R0 ;  /* 0x0000000103087824 */ /* 0x000fe400078e0a00 */
[----:B------:R-:W-:-:S03]  /*05c0*/  @P4 SHF.R.S32.HI R4, RZ, 0x1, R4 ;  /* 0x00000001ff044819 */ /* 0x000fc60000011404 */
[----:B------:R-:W-:Y:S02]  /*05d0*/  LOP3.LUT P2, RZ, R11, R8, RZ, 0xfc, !PT ;  /* 0x000000080bff7212 */ /* 0x000fe4000784fcff */
[----:B------:R-:W-:Y:S01]  /*05e0*/  @P4 ISETP.NE.AND P5, PT, R4, R5, PT ;  /* 0x000000050400420c */ /* 0x000fe20003fa5270 */
[----:B------:R-:W-:Y:S01]  /*05f0*/  IMAD.MOV.U32 R4, RZ, RZ, 0x1 ;  /* 0x00000001ff047424 */ /* 0x000fe200078e00ff */
[----:B------:R-:W-:Y:S02]  /*0600*/  SEL R3, RZ, 0x1, P2 ;  /* 0x00000001ff037807 */ /* 0x000fe40001000000 */
[----:B------:R-:W-:Y:S02]  /*0610*/  SEL R5, RZ, 0x1, !P0 ;  /* 0x00000001ff057807 */ /* 0x000fe40004000000 */
[----:B------:R-:W-:Y:S02]  /*0620*/  @P4 SEL R4, RZ, 0x1, P5 ;  /* 0x00000001ff044807 */ /* 0x000fe40002800000 */
[----:B------:R-:W-:-:S02]  /*0630*/  SEL R3, R3, 0x2, P3 ;  /* 0x0000000203037807 */ /* 0x000fc40001800000 */
[----:B------:R-:W-:Y:S01]  /*0640*/  LOP3.LUT R4, R4, R5, RZ, 0xc0, !PT ;  /* 0x0000000504047212 */ /* 0x000fe200078ec0ff */
[----:B------:R-:W-:Y:S06]  /*0650*/  @!P1 BRA `(.L_x_3) ;  /* 0x0000000000089947 */ /* 0x000fec0003800000 */
[----:B--234-:R-:W-:Y:S01]  /*0660*/  UCGABAR_ARV ;  /* 0x00000000000079c7 */ /* 0x01cfe20008000000 */
[----:B------:R-:W-:Y:S05]  /*0670*/  BRA `(.L_x_4) ;  /* 0x0000000000047947 */ /* 0x000fea0003800000 */
.L_x_3:
[----:B--234-:R-:W-:Y:S01]  /*0680*/  NOP ;  /* 0x0000000000007918 */ /* 0x01cfe20000000000 */
.L_x_4:
[----:B------:R-:W-:Y:S01]  /*0690*/  ULDC.64 UR4, c[0x0][0x598] ;  /* 0x0001660000047ab9 */ /* 0x000fe20000000a00 */
[----:B------:R-:W-:Y:S01]  /*06a0*/  ULDC.64 UR12, c[0x0][0x208] ;  /* 0x00008200000c7ab9 */ /* 0x000fe20000000a00 */
[----:B------:R-:W-:-:S04]  /*06b0*/  ISETP.NE.U32.AND P0, PT, RZ, UR4, PT ;  /* 0x00000004ff007c0c */ /* 0x000fc8000bf05070 */
[----:B------:R-:W-:-:S13]  /*06c0*/  ISETP.NE.AND.EX P0, PT, RZ, UR5, PT, P0 ;  /* 0x00000005ff007c0c */ /* 0x000fda000bf05300 */
[----:B------:R-:W-:Y:S05]  /*06d0*/  @!P0 BRA `(.L_x_5) ;  /* 0x00000000001c8947 */ /* 0x000fea0003800000 */
[----:B------:R-:W0:Y:S02]  /*06e0*/  LDC.64 R6, c[0x0][0x598] ;  /* 0x00016600ff067b82 */ /* 0x000e240000000a00 */
[----:B0-----:R-:W2:Y:S02]  /*06f0*/  LDG.E.64 R6, desc[UR12][R6.64] ;  /* 0x0000000c06067981 */ /* 0x001ea4000c1e1b00 */
[----:B--2---:R-:W-:-:S04]  /*0700*/  ISETP.NE.U32.AND P0, PT, R6, RZ, PT ;  /* 0x000000ff0600720c */ /* 0x004fc80003f05070 */
[----:B------:R-:W-:-:S13]  /*0710*/  ISETP.NE.AND.EX P0, PT, R7, RZ, PT, P0 ;  /* 0x000000ff0700720c */ /* 0x000fda0003f05300 */
[----:B------:R-:W-:Y:S05]  /*0720*/  @!P0 BRA `(.L_x_5) ;  /* 0x0000000000088947 */ /* 0x000fea0003800000 */
[----:B------:R0:W5:Y:S01]  /*0730*/  LD.E R0, desc[UR12][R6.64] ;  /* 0x0000000c06007980 */ /* 0x000162000c101900 */
[----:B------:R-:W-:Y:S05]  /*0740*/  BRA `(.L_x_6) ;  /* 0x0000000000207947 */ /* 0x000fea0003800000 */
.L_x_5:
[----:B------:R-:W-:Y:S02]  /*0750*/  ULDC.64 UR4, c[0x0][0x588] ;  /* 0x0001620000047ab9 */ /* 0x000fe40000000a00 */
[----:B------:R-:W-:-:S04]  /*0760*/  ISETP.NE.U32.AND P0, PT, RZ, UR4, PT ;  /* 0x00000004ff007c0c */ /* 0x000fc8000bf05070 */
[----:B------:R-:W-:-:S13]  /*0770*/  ISETP.NE.AND.EX P0, PT, RZ, UR5, PT, P0 ;  /* 0x00000005ff007c0c */ /* 0x000fda000bf05300 */
[----:B------:R-:W-:Y:S05]  /*0780*/  @!P0 BRA `(.L_x_7) ;  /* 0x00000000000c8947 */ /* 0x000fea0003800000 */
[----:B------:R-:W0:Y:S02]  /*0790*/  LDC.64 R6, c[0x0][0x588] ;  /* 0x00016200ff067b82 */ /* 0x000e240000000a00 */
[----:B0-----:R1:W5:Y:S01]  /*07a0*/  LDG.E R0, desc[UR12][R6.64] ;  /* 0x0000000c06007981 */ /* 0x001362000c1e1900 */
[----:B------:R-:W-:Y:S05]  /*07b0*/  BRA `(.L_x_6) ;  /* 0x0000000000047947 */ /* 0x000fea0003800000 */
.L_x_7:
[----:B------:R-:W2:Y:S02]  /*07c0*/  LDC R0, c[0x0][0x580] ;  /* 0x00016000ff007b82 */ /* 0x000ea40000000800 */
.L_x_6:
[----:B------:R-:W-:Y:S02]  /*07d0*/  ULDC.64 UR4, c[0x0][0x5a0] ;  /* 0x0001680000047ab9 */ /* 0x000fe40000000a00 */
[----:B------:R-:W-:-:S04]  /*07e0*/  ISETP.NE.U32.AND P0, PT, RZ, UR4, PT ;  /* 0x00000004ff007c0c */ /* 0x000fc8000bf05070 */
[----:B------:R-:W-:-:S13]  /*07f0*/  ISETP.NE.AND.EX P0, PT, RZ, UR5, PT, P0 ;  /* 0x00000005ff007c0c */ /* 0x000fda000bf05300 */
[----:B------:R-:W-:Y:S05]  /*0800*/  @!P0 BRA `(.L_x_8) ;  /* 0x00000000001c8947 */ /* 0x000fea0003800000 */
[----:B01----:R-:W0:Y:S02]  /*0810*/  LDC.64 R6, c[0x0][0x5a0] ;  /* 0x00016800ff067b82 */ /* 0x003e240000000a00 */
[----:B0-----:R-:W3:Y:S02]  /*0820*/  LDG.E.64 R6, desc[UR12][R6.64] ;  /* 0x0000000c06067981 */ /* 0x001ee4000c1e1b00 */
[----:B---3--:R-:W-:-:S04]  /*0830*/  ISETP.NE.U32.AND P0, PT, R6, RZ, PT ;  /* 0x000000ff0600720c */ /* 0x008fc80003f05070 */
[----:B------:R-:W-:-:S13]  /*0840*/  ISETP.NE.AND.EX P0, PT, R7, RZ, PT, P0 ;  /* 0x000000ff0700720c */ /* 0x000fda0003f05300 */
[----:B------:R-:W-:Y:S05]  /*0850*/  @!P0 BRA `(.L_x_8) ;  /* 0x0000000000088947 */ /* 0x000fea0003800000 */
[----:B------:R0:W5:Y:S01]  /*0860*/  LD.E R9, desc[UR12][R6.64] ;  /* 0x0000000c06097980 */ /* 0x000162000c101900 */
[----:B------:R-:W-:Y:S05]  /*0870*/  BRA `(.L_x_9) ;  /* 0x0000000000207947 */ /* 0x000fea0003800000 */
.L_x_8:
[----:B------:R-:W-:Y:S02]  /*0880*/  ULDC.64 UR4, c[0x0][0x590] ;  /* 0x0001640000047ab9 */ /* 0x000fe40000000a00 */
[----:B------:R-:W-:-:S04]  /*0890*/  ISETP.NE.U32.AND P0, PT, RZ, UR4, PT ;  /* 0x00000004ff007c0c */ /* 0x000fc8000bf05070 */
[----:B------:R-:W-:-:S13]  /*08a0*/  ISETP.NE.AND.EX P0, PT, RZ, UR5, PT, P0 ;  /* 0x00000005ff007c0c */ /* 0x000fda000bf05300 */
[----:B------:R-:W-:Y:S05]  /*08b0*/  @!P0 BRA `(.L_x_10) ;  /* 0x00000000000c8947 */ /* 0x000fea0003800000 */
[----:B01----:R-:W0:Y:S02]  /*08c0*/  LDC.64 R6, c[0x0][0x590] ;  /* 0x00016400ff067b82 */ /* 0x003e240000000a00 */
[----:B0-----:R1:W5:Y:S01]  /*08d0*/  LDG.E R9, desc[UR12][R6.64] ;  /* 0x0000000c06097981 */ /* 0x001362000c1e1900 */
[----:B------:R-:W-:Y:S05]  /*08e0*/  BRA `(.L_x_9) ;  /* 0x0000000000047947 */ /* 0x000fea0003800000 */
.L_x_10:
[----:B------:R-:W3:Y:S02]  /*08f0*/  LDC R9, c[0x0][0x584] ;  /* 0x00016100ff097b82 */ /* 0x000ee40000000800 */
.L_x_9:
[----:B------:R-:W4:Y:S08]  /*0900*/  LDC R5, c[0x0][0x3c4] ;  /* 0x0000f100ff057b82 */ /* 0x000f300000000800 */
[----:B------:R-:W2:Y:S01]  /*0910*/  LDC.64 R16, c[0x0][0x3c8] ;  /* 0x0000f200ff107b82 */ /* 0x000ea20000000a00 */
[----:B----4-:R-:W-:-:S05]  /*0920*/  VIADD R5, R5, 0x3f ;  /* 0x0000003f05057836 */ /* 0x010fca0000000000 */
[----:B01----:R-:W-:-:S04]  /*0930*/  SHF.R.S32.HI R6, RZ, 0x1f, R5 ;  /* 0x0000001fff067819 */ /* 0x003fc80000011405 */
[----:B------:R-:W-:-:S04]  /*0940*/  LEA.HI R6, R6, R5, RZ, 0x6 ;  /* 0x0000000506067211 */ /* 0x000fc800078f30ff */
[----:B------:R-:W-:-:S05]  /*0950*/  SHF.R.S32.HI R7, RZ, 0x6, R6 ;  /* 0x00000006ff077819 */ /* 0x000fca0000011406 */
[----:B--2---:R-:W-:-:S04]  /*0960*/  IMAD R6, R7, R16, RZ ;  /* 0x0000001007067224 */ /* 0x004fc800078e02ff */
[----:B------:R-:W-:Y:S01]  /*0970*/  IMAD R5, R6, R17, RZ ;  /* 0x0000001106057224 */ /* 0x000fe200078e02ff */
[----:B------:R-:W-:Y:S06]  /*0980*/  @!P1 BRA `(.L_x_11) ;  /* 0x00000000000c9947 */ /* 0x000fec0003800000 */
[----:B------:R-:W-:Y:S01]  /*0990*/  UCGABAR_WAIT ;  /* 0x0000000000007dc7 */ /* 0x000fe20008000000 */
[----:B------:R-:W-:Y:S01]  /*09a0*/  CCTL.IVALL ;  /* 0x00000000ff00798f */ /* 0x000fe20002000000 */
[----:B------:R-:W-:Y:S05]  /*09b0*/  BRA `(.L_x_12) ;  /* 0x0000000000047947 */ /* 0x000fea0003800000 */
.L_x_11:
[----:B------:R-:W-:Y:S06]  /*09c0*/  BAR.SYNC.DEFER_BLOCKING 0x0 ;  /* 0x0000000000007b1d */ /* 0x000fec0000010000 */
.L_x_12:
[----:B------:R-:W-:-:S13]  /*09d0*/  ISETP.NE.AND P0, PT, R11, RZ, PT ;  /* 0x000000ff0b00720c */ /* 0x000fda0003f05270 */
[----:B------:R-:W-:Y:S05]  /*09e0*/  @!P0 BRA `(.L_x_13) ;  /* 0x0000008c00648947 */ /* 0x000fea0003800000 */
[----:B------:R-:W-:-:S13]  /*09f0*/  ISETP.NE.AND P0, PT, R11, 0x1, PT ;  /* 0x000000010b00780c */ /* 0x000fda0003f05270 */
[----:B------:R-:W-:Y:S05]  /*0a00*/  @P0 EXIT ;  /* 0x000000000000094d */ /* 0x000fea0003800000 */
[----:B------:R-:W-:Y:S01]  /*0a10*/  ISETP.GE.AND P0, PT, R5, 0x1, PT ;  /* 0x000000010500780c */ /* 0x000fe20003f06270 */
[----:B------:R-:W-:Y:S01]  /*0a20*/  UMOV UR4, URZ ;  /* 0x0000003f00047c82 */ /* 0x000fe20008000000 */
[----:B------:R-:W-:Y:S02]  /*0a30*/  CS2R R86, SRZ ;  /* 0x0000000000567805 */ /* 0x000fe4000001ff00 */
[----:B------:R-:W-:Y:S02]  /*0a40*/  CS2R R88, SRZ ;  /* 0x0000000000587805 */ /* 0x000fe4000001ff00 */
[----:B------:R-:W-:Y:S02]  /*0a50*/  CS2R R90, SRZ ;  /* 0x00000000005a7805 */ /* 0x000fe4000001ff00 */
[----:B------:R-:W-:Y:S02]  /*0a60*/  CS2R R92, SRZ ;  /* 0x00000000005c7805 */ /* 0x000fe4000001ff00 */
[----:B------:R-:W-:-:S02]  /*0a70*/  CS2R R94, SRZ ;  /* 0x00000000005e7805 */ /* 0x000fc4000001ff00 */
[----:B------:R-:W-:Y:S02]  /*0a80*/  CS2R R96, SRZ ;  /* 0x0000000000607805 */ /* 0x000fe4000001ff00 */
        /* <DEDUP_REMOVED lines=57> */
[----:B------:R-:W-:Y:S01]  /*0e20*/  CS2R R84, SRZ ;  /* 0x0000000000547805 */ /* 0x000fe2000001ff00 */
[----:B------:R-:W-:Y:S06]  /*0e30*/  @!P0 BRA `(.L_x_14) ;  /* 0x0000000400588947 */ /* 0x000fec0003800000 */
[----:B------:R-:W-:-:S04]  /*0e40*/  LOP3.LUT R6, R3, 0x1, RZ, 0xfc, !PT ;  /* 0x0000000103067812 */ /* 0x000fc800078efcff */
[----:B------:R-:W-:-:S13]  /*0e50*/  ISETP.NE.AND P1, PT, R6, 0x3, PT ;  /* 0x000000030600780c */ /* 0x000fda0003f25270 */
[----:B------:R-:W-:Y:S05]  /*0e60*/  @!P1 BRA `(.L_x_15) ;  /* 0x0000000000049947 */ /* 0x000fea0003800000 */
[----:B------:R-:W-:Y:S01]  /*0e70*/  BPT.TRAP 0x1 ;  /* 0x000000040000795c */ /* 0x000fe20000300000 */
.L_x_15:
[----:B------:R-:W0:Y:S01]  /*0e80*/  S2UR UR5, SR_CgaCtaId ;  /* 0x00000000000579c3 */ /* 0x000e220000008800 */
[----:B------:R-:W-:Y:S01]  /*0e90*/  SHF.L.U32 R6, RZ, 0x1f, RZ ;  /* 0x0000001fff067819 */ /* 0x000fe200000006ff */
[----:B------:R-:W-:Y:S02]  /*0ea0*/  UMOV UR4, 0x400 ;  /* 0x0000040000047882 */ /* 0x000fe40000000000 */
[----:B0-----:R-:W-:-:S12]  /*0eb0*/  ULEA UR4, UR5, UR4, 0x18 ;  /* 0x0000000405047291 */ /* 0x001fd8000f8ec03f */
.L_x_16:
[----:B0-----:R-:W-:-:S04]  /*0ec0*/  IMAD.U32 R7, RZ, RZ, UR4 ;  /* 0x00000004ff077e24 */ /* 0x001fc8000f8e00ff */
[----:B------:R0:W1:Y:S03]  /*0ed0*/  SYNCS.PHASECHK.TRANS64.TRYWAIT P1, [R7+URZ+0x30000], R6 ;  /* 0x03000006070075a7 */ /* 0x000066000802017f */
[----:B-1----:R-:W-:Y:S05]  /*0ee0*/  @!P1 NANOSLEEP.SYNCS 0x989680 ;  /* 0x009896800000995d */ /* 0x002fea0003900000 */
[----:B------:R-:W1:Y:S02]  /*0ef0*/  @!P1 SYNCS.PHASECHK.TRANS64 P1, [R7+URZ+0x30000], R6 ;  /* 0x03000006070095a7 */ /* 0x000e64000802007f */
[----:B-1----:R-:W-:Y:S05]  /*0f00*/  @!P1 BRA `(.L_x_16) ;  /* 0xfffffffc00ec9947 */ /* 0x002fea000383ffff */
[----:B------:R-:W-:Y:S01]  /*0f10*/  UIADD3 UR5, UR4, 0x18000, URZ ;  /* 0x0001800004057890 */ /* 0x000fe2000fffe03f */
[----:B------:R-:W-:Y:S01]  /*0f20*/  WARPGROUP.ARRIVE ;  /* 0x00000000000079c5 */ /* 0x000fe20000000000 */
[----:B------:R-:W-:Y:S02]  /*0f30*/  USHF.R.U32.HI UR4, URZ, 0x4, UR4 ;  /* 0x000000043f047899 */ /* 0x000fe40008011604 */
[----:B------:R-:W-:Y:S02]  /*0f40*/  USHF.R.U32.HI UR5, URZ, 0x4, UR5 ;  /* 0x000000043f057899 */ /* 0x000fe40008011605 */
[----:B------:R-:W-:Y:S02]  /*0f50*/  ULOP3.LUT UR4, UR4, 0x3fff, URZ, 0xc0, !UPT ;  /* 0x00003fff04047892 */ /* 0x000fe4000f8ec03f */
[----:B------:R-:W-:Y:S02]  /*0f60*/  ULOP3.LUT UR5, UR5, 0x3fff, URZ, 0xc0, !UPT ;  /* 0x00003fff05057892 */ /* 0x000fe4000f8ec03f */
[----:B------:R-:W-:-:S02]  /*0f70*/  ULOP3.LUT UR4, UR4, 0x10000, URZ, 0xfc, !UPT ;  /* 0x0001000004047892 */ /* 0x000fc4000f8efc3f */
[----:B------:R-:W-:Y:S01]  /*0f80*/  ULOP3.LUT UR6, UR5, 0x10000, URZ, 0xfc, !UPT ;  /* 0x0001000005067892 */ /* 0x000fe2000f8efc3f */
[----:B------:R-:W-:Y:S02]  /*0f90*/  UMOV UR7, 0x40000080 ;  /* 0x4000008000077882 */ /* 0x000fe40000000000 */
[----:B------:R-:W-:Y:S01]  /*0fa0*/  UMOV UR5, 0x40000080 ;  /* 0x4000008000057882 */ /* 0x000fe20000000000 */
[----:B------:R-:W-:Y:S01]  /*0fb0*/  UIADD3 UR8, UR4, 0x400, URZ ;  /* 0x0000040004087890 */ /* 0x000fe2000fffe03f */
[----:B------:R-:W-:Y:S02]  /*0fc0*/  UMOV UR11, UR7 ;  /* 0x00000007000b7c82 */ /* 0x000fe40008000000 */
[----:B------:R-:W-:Y:S01]  /*0fd0*/  UMOV UR10, UR6 ;  /* 0x00000006000a7c82 */ /* 0x000fe20008000000 */
[----:B------:R-:W-:Y:S01]  /*0fe0*/  UMOV UR9, 0x40000080 ;  /* 0x4000008000097882 */ /* 0x000fe20000000000 */
[----:B------:R-:W-:-:S12]  /*0ff0*/  HGMMA.64x128x8.F32.TF32 R88, gdesc[UR4], RZ, !UPT ;  /* 0x05e00000045879f0 */ /* 0x000fd8000c7028ff */
[----:B------:R-:W-:Y:S01]  /*1000*/  HGMMA.64x128x8.F32.TF32 R24, gdesc[UR8], RZ, !UPT ;  /* 0x05e00000081879f0 */ /* 0x000fe2000c7028ff */
[----:B------:R-:W-:Y:S02]  /*1010*/  UIADD3 UR8, UR4, 0x2, URZ ;  /* 0x0000000204087890 */ /* 0x000fe4000fffe03f */
[----:B------:R-:W-:Y:S01]  /*1020*/  UIADD3 UR10, UR6, 0x2, URZ ;  /* 0x00000002060a7890 */ /* 0x000fe2000fffe03f */
[----:B------:R-:W-:Y:S01]  /*1030*/  UMOV UR9, 0x40000080 ;  /* 0x4000008000097882 */ /* 0x000fe20000000000 */
[----:B------:R-:W-:-:S07]  /*1040*/  UMOV UR11, 0x40000080 ;  /* 0x40000080000b7882 */ /* 0x000fce0000000000 */
[----:B------:R-:W-:Y:S01]  /*1050*/  HGMMA.64x128x8.F32.TF32 R88, gdesc[UR8], R88 ;  /* 0x05e00000085879f0 */ /* 0x000fe20008702858 */
[----:B------:R-:W-:Y:S01]  /*1060*/  UIADD3 UR8, UR4, 0x402, URZ ;  /* 0x0000040204087890 */ /* 0x000fe2000fffe03f */
[----:B------:R-:W-:-:S10]  /*1070*/  UMOV UR9, 0x40000080 ;  /* 0x4000008000097882 */ /* 0x000fd40000000000 */
[----:B------:R-:W-:Y:S01]  /*1080*/  HGMMA.64x128x8.F32.TF32 R24, gdesc[UR8], R24 ;  /* 0x05e00000081879f0 */ /* 0x000fe20008702818 */
        /* <DEDUP_REMOVED lines=46> */
[----:B------:R-:W-:Y:S02]  /*1370*/  UMOV UR9, 0x40000080 ;  /* 0x4000008000097882 */ /* 0x000fe40000000000 */
[----:B------:R-:W-:-:S08]  /*1380*/  UMOV UR4, 0x1 ;  /* 0x0000000100047882 */ /* 0x000fd00000000000 */
[----:B------:R-:W-:Y:S03]  /*1390*/  HGMMA.64x128x8.F32.TF32 R24, gdesc[UR8], R24, gsb0 ;  /* 0x05e00000081879f0 */ /* 0x000fe60008002818 */
.L_x_14:
[----:B0-----:R-:W-:-:S05]  /*13a0*/  VIMNMX R6, R5, 0x1, PT ;  /* 0x0000000105067848 */ /* 0x001fca0003fe0100 */
[----:B------:R-:W-:-:S05]  /*13b0*/  IMAD.IADD R6, R5, 0x1, -R6 ;  /* 0x0000000105067824 */ /* 0x000fca00078e0a06 */
[----:B------:R-:W-:-:S13]  /*13c0*/  ISETP.GE.AND P1, PT, R6, 0x1, PT ;  /* 0x000000010600780c */ /* 0x000fda0003f26270 */
[----:B------:R-:W-:Y:S05]  /*13d0*/  @!P1 BRA `(.L_x_17) ;  /* 0x0000000400cc9947 */ /* 0x000fea0003800000 */
[----:B------:R-:W0:Y:S01]  /*13e0*/  S2UR UR6, SR_CgaCtaId ;  /* 0x00000000000679c3 */ /* 0x000e220000008800 */
[----:B------:R-:W-:Y:S01]  /*13f0*/  UMOV UR5, 0x400 ;  /* 0x0000040000057882 */ /* 0x000fe20000000000 */
[----:B------:R-:W-:Y:S01]  /*1400*/  LOP3.LUT R12, R3, 0x1, RZ, 0xfc, !PT ;  /* 0x00000001030c7812 */ /* 0x000fe200078efcff */
[----:B------:R-:W-:Y:S01]  /*1410*/  IMAD.MOV.U32 R10, RZ, RZ, RZ ;  /* 0x000000ffff0a7224 */ /* 0x000fe200078e00ff */
[----:B------:R-:W-:Y:S01]  /*1420*/  UISETP.NE.U32.AND UP0, UPT, UR4, URZ, UPT ;  /* 0x0000003f0400728c */ /* 0x000fe2000bf05070 */
[----:B------:R-:W-:Y:S02]  /*1430*/  IMAD.MOV.U32 R5, RZ, RZ, R6 ;  /* 0x000000ffff057224 */ /* 0x000fe400078e0006 */
[----:B------:R-:W-:Y:S01]  /*1440*/  IMAD.MOV.U32 R7, RZ, RZ, RZ ;  /* 0x000000ffff077224 */ /* 0x000fe200078e00ff */
[----:B0-----:R-:W-:-:S04]  /*1450*/  ULEA UR5, UR6, UR5, 0x18 ;  /* 0x0000000506057291 */ /* 0x001fc8000f8ec03f */
[----:B------:R-:W-:Y:S02]  /*1460*/  UIADD3 UR7, UR5, 0x18000, URZ ;  /* 0x0001800005077890 */ /* 0x000fe4000fffe03f */
[----:B------:R-:W-:Y:S02]  /*1470*/  USHF.R.U32.HI UR6, URZ, 0x4, UR5 ;  /* 0x000000043f067899 */ /* 0x000fe40008011605 */
[----:B------:R-:W-:Y:S02]  /*1480*/  USHF.R.U32.HI UR7, URZ, 0x4, UR7 ;  /* 0x000000043f077899 */ /* 0x000fe40008011607 */
[----:B------:R-:W-:Y:S02]  /*1490*/  ULOP3.LUT UR6, UR6, 0x3fff, URZ, 0xc0, !UPT ;  /* 0x00003fff06067892 */ /* 0x000fe4000f8ec03f */
[----:B------:R-:W-:Y:S02]  /*14a0*/  ULOP3.LUT UR7, UR7, 0x3fff, URZ, 0xc0, !UPT ;  /* 0x00003fff07077892 */ /* 0x000fe4000f8ec03f */
[----:B------:R-:W-:-:S02]  /*14b0*/  ULOP3.LUT UR6, UR6, 0x10000, URZ, 0xfc, !UPT ;  /* 0x0001000006067892 */ /* 0x000fc4000f8efc3f */
[----:B------:R-:W-:-:S12]  /*14c0*/  ULOP3.LUT UR7, UR7, 0x10000, URZ, 0xfc, !UPT ;  /* 0x0001000007077892 */ /* 0x000fd8000f8efc3f */
.L_x_22:
[----:B------:R-:W-:-:S13]  /*14d0*/  ISETP.NE.AND P2, PT, R12, 0x3, PT ;  /* 0x000000030c00780c */ /* 0x000fda0003f45270 */
[----:B------:R-:W-:Y:S05]  /*14e0*/  @!P2 BRA `(.L_x_18) ;  /* 0x000000000004a947 */ /* 0x000fea0003800000 */
[----:B------:R-:W-:Y:S01]  /*14f0*/  BPT.TRAP 0x1 ;  /* 0x000000040000795c */ /* 0x000fe20000300000 */
.L_x_18:
[----:B------:R-:W-:Y:S01]  /*1500*/  SHF.L.U32 R8, R10, 0x1f, RZ ;  /* 0x0000001f0a087819 */ /* 0x000fe200000006ff */
[----:B------:R-:W-:-:S12]  /*1510*/  ULEA UR8, UR4, UR5, 0x3 ;  /* 0x0000000504087291 */ /* 0x000fd8000f8e183f */
.L_x_19:
[----:B0-----:R-:W-:-:S04]  /*1520*/  IMAD.U32 R11, RZ, RZ, UR8 ;  /* 0x00000008ff0b7e24 */ /* 0x001fc8000f8e00ff */
[----:B------:R0:W1:Y:S03]  /*1530*/  SYNCS.PHASECHK.TRANS64.TRYWAIT P1, [R11+URZ+0x30000], R8 ;  /* 0x030000080b0075a7 */ /* 0x000066000802017f */
[----:B-1----:R-:W-:Y:S05]  /*1540*/  @!P1 NANOSLEEP.SYNCS 0x989680 ;  /* 0x009896800000995d */ /* 0x002fea0003900000 */
[----:B------:R-:W1:Y:S02]  /*1550*/  @!P1 SYNCS.PHASECHK.TRANS64 P1, [R11+URZ+0x30000], R8 ;  /* 0x030000080b0095a7 */ /* 0x000e64000802007f */
[----:B-1----:R-:W-:Y:S05]  /*1560*/  @!P1 BRA `(.L_x_19) ;  /* 0xfffffffc00ec9947 */ /* 0x002fea000383ffff */
[----:B------:R-:W-:Y:S01]  /*1570*/  ULEA UR10, UR4, UR6, 0xb ;  /* 0x00000006040a7291 */ /* 0x000fe2000f8e583f */
[----:B------:R-:W-:Y:S01]  /*1580*/  WARPGROUP.ARRIVE ;  /* 0x00000000000079c5 */ /* 0x000fe20000000000 */
[----:B------:R-:W-:Y:S01]  /*1590*/  ULEA UR8, UR4, UR7, 0xb ;  /* 0x0000000704087291 */ /* 0x000fe2000f8e583f */
[----:B------:R-:W-:Y:S01]  /*15a0*/  UMOV UR17, 0x40000080 ;  /* 0x4000008000117882 */ /* 0x000fe20000000000 */
[----:B------:R-:W-:-:S03]  /*15b0*/  UMOV UR19, 0x40000080 ;  /* 0x4000008000137882 */ /* 0x000fc60000000000 */
[----:B------:R-:W-:Y:S02]  /*15c0*/  UMOV UR16, UR10 ;  /* 0x0000000a00107c82 */ /* 0x000fe40008000000 */
[----:B------:R-:W-:Y:S02]  /*15d0*/  UMOV UR18, UR8 ;  /* 0x0000000800127c82 */ /* 0x000fe40008000000 */
[----:B------:R-:W-:Y:S01]  /*15e0*/  HGMMA.64x128x8.F32.TF32 R88, gdesc[UR16], R88, UP0 ;  /* 0x05e00000105879f0 */ /* 0x000fe2000bf02858 */
[----:B------:R-:W-:Y:S01]  /*15f0*/  UIADD3 UR16, UR10, 0x400, URZ ;  /* 0x000004000a107890 */ /* 0x000fe2000fffe03f */
[----:B------:R-:W-:-:S10]  /*1600*/  UMOV UR17, 0x40000080 ;  /* 0x4000008000117882 */ /* 0x000fd40000000000 */
[----:B------:R-:W-:Y:S01]  /*1610*/  HGMMA.64x128x8.F32.TF32 R24, gdesc[UR16], R24, UP0 ;  /* 0x05e00000101879f0 */ /* 0x000fe2000bf02818 */
        /* <DEDUP_REMOVED lines=55> */
[----:B------:R-:W-:Y:S03]  /*1990*/  HGMMA.64x128x8.F32.TF32 R24, gdesc[UR16], R24, gsb0 ;  /* 0x05e00000101879f0 */ /* 0x000fe60008002818 */
[----:B------:R-:W-:Y:S02]  /*19a0*/  WARPGROUP.DEPBAR.LE gsb0, 0x1 ;  /* 0x00008000000079c5 */ /* 0x000fe40000010100 */
[----:B------:R-:W-:Y:S05]  /*19b0*/  @!P2 BRA `(.L_x_20) ;  /* 0x000000000004a947 */ /* 0x000fea0003800000 */
[----:B------:R-:W-:Y:S01]  /*19c0*/  BPT.TRAP 0x1 ;  /* 0x000000040000795c */ /* 0x000fe20000300000 */
.L_x_20:
[----:B------:R-:W-:-:S13]  /*19d0*/  ISETP.NE.AND P1, PT, R4, RZ, PT ;  /* 0x000000ff0400720c */ /* 0x000fda0003f25270 */
[----:B0-----:R-:W-:-:S05]  /*19e0*/  @P1 LEA R8, R7, UR5, 0x3 ;  /* 0x0000000507081c11 */ /* 0x001fca000f8e18ff */
[----:B------:R-:W-:-:S05]  /*19f0*/  @P1 VIADD R11, R8, 0x30018 ;  /* 0x00030018080b1836 */ /* 0x000fca0000000000 */
[----:B------:R-:W-:-:S04]  /*1a00*/  @P1 PRMT R11, R2, 0x654, R11 ;  /* 0x00000654020b1816 */ /* 0x000fc8000000000b */
[----:B------:R0:W-:Y:S01]  /*1a10*/  @P1 SYNCS.ARRIVE.TRANS64.RED.A1T0 RZ, [R11+URZ], RZ ;  /* 0x000000ff0bff19a7 */ /* 0x0001e2000810043f */
[----:B------:R-:W-:-:S13]  /*1a20*/  ISETP.GT.U32.AND P1, PT, R3, 0x1, PT ;  /* 0x000000010300780c */ /* 0x000fda0003f24070 */
[----:B0-----:R-:W-:Y:S05]  /*1a30*/  @P1 BRA `(.L_x_21) ;  /* 0x0000000000041947 */ /* 0x001fea0003800000 */
[----:B------:R-:W-:Y:S01]  /*1a40*/  BPT.TRAP 0x1 ;  /* 0x000000040000795c */ /* 0x000fe20000300000 */
.L_x_21:
[----:B------:R-:W-:Y:S01]  /*1a50*/  UIADD3 UR4, UR4, 0x1, URZ ;  /* 0x0000000104047890 */ /* 0x000fe2000fffe03f */
[----:B------:R-:W-:Y:S01]  /*1a60*/  ISETP.GT.AND P2, PT, R5, 0x1, PT ;  /* 0x000000010500780c */ /* 0x000fe20003f44270 */
[----:B------:R-:W-:Y:S02]  /*1a70*/  VIADD R7, R7, 0x1 ;  /* 0x0000000107077836 */ /* 0x000fe40000000000 */
[----:B------:R-:W-:Y:S01]  /*1a80*/  UISETP.NE.AND UP0, UPT, UR4, 0x3, UPT ;  /* 0x000000030400788c */ /* 0x000fe2000bf05270 */
[----:B------:R-:W-:Y:S02]  /*1a90*/  VIADD R5, R5, 0xffffffff ;  /* 0xffffffff05057836 */ /* 0x000fe40000000000 */
[C---:B------:R-:W-:Y:S01]  /*1aa0*/  ISETP.NE.AND P1, PT, R7.reuse, 0x3, PT ;  /* 0x000000030700780c */ /* 0x040fe20003f25270 */
[----:B------:R-:W-:Y:S02]  /*1ab0*/  USEL UR8, URZ, 0x1, UP0 ;  /* 0x000000013f087887 */ /* 0x000fe40008000000 */
[----:B------:R-:W-:Y:S01]  /*1ac0*/  USEL UR4, UR4, URZ, UP0 ;  /* 0x0000003f04047287 */ /* 0x000fe20008000000 */
[----:B------:R-:W-:Y:S01]  /*1ad0*/  SEL R7, R7, RZ, P1 ;  /* 0x000000ff07077207 */ /* 0x000fe20000800000 */
[----:B------:R-:W-:-:S02]  /*1ae0*/  UPLOP3.LUT UP0, UPT, UPT, UPT, UPT, 0x80, 0x0 ;  /* 0x000000000000789c */ /* 0x000fc40003f0f070 */
[----:B------:R-:W-:Y:S01]  /*1af0*/  LOP3.LUT R10, R10, UR8, RZ, 0x3c, !PT ;  /* 0x000000080a0a7c12 */ /* 0x000fe2000f8e3cff */
[----:B------:R-:W-:Y:S08]  /*1b00*/  @P2 BRA `(.L_x_22) ;  /* 0xfffffff800702947 */ /* 0x000ff0000383ffff */
.L_x_17:
[----:B------:R-:W-:Y:S02]  /*1b10*/  WARPGROUP.DEPBAR.LE gsb0, 0x0 ;  /* 0x00008000000079c5 */ /* 0x000fe40000010000 */
[----:B------:R-:W-:Y:S05]  /*1b20*/  @!P0 BRA `(.L_x_23) ;  /* 0x0000000000548947 */ /* 0x000fea0003800000 */
[----:B------:R-:W-:-:S04]  /*1b30*/  LOP3.LUT R5, R3, 0x1, RZ, 0xfc, !PT ;  /* 0x0000000103057812 */ /* 0x000fc800078efcff */
[----:B------:R-:W-:-:S13]  /*1b40*/  ISETP.NE.AND P0, PT, R5, 0x3, PT ;  /* 0x000000030500780c */ /* 0x000fda0003f05270 */
[----:B------:R-:W-:Y:S05]  /*1b50*/  @!P0 BRA `(.L_x_24) ;  /* 0x0000000000048947 */ /* 0x000fea0003800000 */
[----:B------:R-:W-:Y:S01]  /*1b60*/  BPT.TRAP 0x1 ;  /* 0x000000040000795c */ /* 0x000fe20000300000 */
.L_x_24:
[----:B------:R-:W-:Y:S01]  /*1b70*/  ISETP.NE.AND P0, PT, R4, RZ, PT ;  /* 0x000000ff0400720c */ /* 0x000fe20003f05270 */
[----:B------:R-:W-:Y:S01]  /*1b80*/  BSSY B0, `(.L_x_25) ;  /* 0x000000d000007945 */ /* 0x000fe20003800000 */
[----:B------:R-:W-:-:S11]  /*1b90*/  ISETP.GT.U32.AND P1, PT, R3, 0x1, PT ;  /* 0x000000010300780c */ /* 0x000fd60003f24070 */
[----:B------:R-:W-:Y:S05]  /*1ba0*/  @!P0 BRA `(.L_x_26) ;  /* 0x0000000000288947 */ /* 0x000fea0003800000 */
[----:B------:R-:W0:Y:S01]  /*1bb0*/  S2R R8, SR_CgaCtaId ;  /* 0x0000000000087919 */ /* 0x000e220000008800 */
[----:B------:R-:W-:Y:S01]  /*1bc0*/  IMAD.WIDE.U32 R4, R6, -0x55555555, RZ ;  /* 0xaaaaaaab06047825 */ /* 0x000fe200078e00ff */
[----:B------:R-:W-:-:S04]  /*1bd0*/  MOV R3, 0x400 ;  /* 0x0000040000037802 */ /* 0x000fc80000000f00 */
[----:B------:R-:W-:-:S05]  /*1be0*/  SHF.R.U32.HI R5, RZ, 0x1, R5 ;  /* 0x00000001ff057819 */ /* 0x000fca0000011605 */
[----:B------:R-:W-:Y:S01]  /*1bf0*/  IMAD R6, R5, -0x3, R6 ;  /* 0xfffffffd05067824 */ /* 0x000fe200078e0206 */
[----:B0-----:R-:W-:-:S05]  /*1c00*/  LEA R3, R8, R3, 0x18 ;  /* 0x0000000308037211 */ /* 0x001fca00078ec0ff */
[----:B------:R-:W-:-:S04]  /*1c10*/  IMAD R6, R6, 0x8, R3 ;  /* 0x0000000806067824 */ /* 0x000fc800078e0203 */
[----:B------:R-:W-:-:S05]  /*1c20*/  VIADD R3, R6, 0x30018 ;  /* 0x0003001806037836 */ /* 0x000fca0000000000 */
[----:B------:R-:W-:-:S04]  /*1c30*/  PRMT R3, R2, 0x654, R3 ;  /* 0x0000065402037816 */ /* 0x000fc80000000003 */
[----:B------:R0:W-:Y:S03]  /*1c40*/  SYNCS.ARRIVE.TRANS64.RED.A1T0 RZ, [R3+URZ], RZ ;  /* 0x000000ff03ff79a7 */ /* 0x0001e6000810043f */
.L_x_26:
[----:B------:R-:W-:Y:S05]  /*1c50*/  BSYNC B0 ;  /* 0x0000000000007941 */ /* 0x000fea0003800000 */
.L_x_25:
[----:B------:R-:W-:Y:S05]  /*1c60*/  @P1 BRA `(.L_x_23) ;  /* 0x0000000000041947 */ /* 0x000fea0003800000 */
[----:B------:R-:W-:Y:S01]  /*1c70*/  BPT.TRAP 0x1 ;  /* 0x000000040000795c */ /* 0x000fe20000300000 */
.L_x_23:
[----:B------:R-:W0:Y:S01]  /*1c80*/  S2R R2, SR_TID.X ;  /* 0x0000000000027919 */ /* 0x000e220000002100 */
[----:B------:R-:W-:Y:S01]  /*1c90*/  ULDC.64 UR4, c[0x0][0x280] ;  /* 0x0000a00000047ab9 */ /* 0x000fe20000000a00 */
[----:B------:R-:W1:Y:S01]  /*1ca0*/  S2R R8, SR_CTAID.Y ;  /* 0x0000000000087919 */ /* 0x000e620000002600 */
[----:B------:R-:W2:Y:S01]  /*1cb0*/  S2R R13, SR_CTAID.X ;  /* 0x00000000000d7919 */ /* 0x000ea20000002500 */
[----:B0-----:R-:W-:-:S04]  /*1cc0*/  SHF.R.S32.HI R3, RZ, 0x1f, R2 ;  /* 0x0000001fff037819 */ /* 0x001fc80000011402 */
[----:B------:R-:W-:Y:S01]  /*1cd0*/  LEA.HI R3, R3, R2, RZ, 0x7 ;  /* 0x0000000203037211 */ /* 0x000fe200078f38ff */
[----:B-1----:R-:W-:-:S03]  /*1ce0*/  IMAD.SHL.U32 R8, R8, 0x80, RZ ;  /* 0x0000008008087824 */ /* 0x002fc600078e00ff */
[----:B------:R-:W-:Y:S01]  /*1cf0*/  LOP3.LUT R3, R3, 0xffffff80, RZ, 0xc0, !PT ;  /* 0xffffff8003037812 */ /* 0x000fe200078ec0ff */
[----:B--2---:R-:W-:Y:S01]  /*1d00*/  IMAD.SHL.U32 R4, R13, 0x80, RZ ;  /* 0x000000800d047824 */ /* 0x004fe200078e00ff */
[----:B------:R-:W-:-:S03]  /*1d10*/  ISETP.GE.AND P0, PT, R8, UR5, PT ;  /* 0x0000000508007c0c */ /* 0x000fc6000bf06270 */
[----:B------:R-:W-:Y:S01]  /*1d20*/  IMAD.IADD R5, R2, 0x1, -R3 ;  /* 0x0000000102057824 */ /* 0x000fe200078e0a03 */
[----:B------:R-:W-:-:S04]  /*1d30*/  ISETP.GE.OR P0, PT, R4, UR4, P0 ;  /* 0x0000000404007c0c */ /* 0x000fc80008706670 */
[----:B------:R-:W-:-:S04]  /*1d40*/  SHF.R.S32.HI R6, RZ, 0x1f, R5 ;  /* 0x0000001fff067819 */ /* 0x000fc80000011405 */
[----:B------:R-:W-:-:S04]  /*1d50*/  LEA.HI R2, R6, R5, RZ, 0x2 ;  /* 0x0000000506027211 */ /* 0x000fc800078f10ff */
[--C-:B------:R-:W-:Y:S02]  /*1d60*/  SHF.R.S32.HI R10, RZ, 0x2, R2.reuse ;  /* 0x00000002ff0a7819 */ /* 0x100fe40000011402 */
[----:B------:R-:W-:-:S04]  /*1d70*/  SHF.R.S32.HI R3, RZ, 0x1f, R2 ;  /* 0x0000001fff037819 */ /* 0x000fc80000011402 */
[----:B------:R-:W-:-:S04]  /*1d80*/  LEA.HI R3, R3, R10, RZ, 0x3 ;  /* 0x0000000a03037211 */ /* 0x000fc800078f18ff */
[----:B------:R-:W-:Y:S01]  /*1d90*/  LOP3.LUT R3, R3, 0xfffffff8, RZ, 0xc0, !PT ;  /* 0xfffffff803037812 */ /* 0x000fe200078ec0ff */
[----:B------:R-:W-:Y:S06]  /*1da0*/  @P0 EXIT ;  /* 0x000000000000094d */ /* 0x000fec0003800000 */
[----:B------:R-:W0:Y:S01]  /*1db0*/  LDC.64 R16, c[0x0][0x5d0] ;  /* 0x00017400ff107b82 */ /* 0x000e220000000a00 */
[----:B------:R-:W-:Y:S01]  /*1dc0*/  LOP3.LUT R2, R2, 0x7ffffffc, RZ, 0xc0, !PT ;  /* 0x7ffffffc02027812 */ /* 0x000fe200078ec0ff */
[----:B------:R-:W-:Y:S01]  /*1dd0*/  IMAD.IADD R10, R10, 0x1, -R3 ;  /* 0x000000010a0a7824 */ /* 0x000fe200078e0a03 */
[----:B------:R-:W-:Y:S02]  /*1de0*/  LEA.HI R3, R6, R5, RZ, 0x5 ;  /* 0x0000000506037211 */ /* 0x000fe400078f28ff */
[----:B---3-5:R-:W-:Y:S01]  /*1df0*/  FSETP.NEU.AND P1, PT, R9, RZ, PT ;  /* 0x000000ff0900720b */ /* 0x028fe20003f2d000 */
[----:B------:R-:W-:Y:S01]  /*1e00*/  IMAD.IADD R2, R5, 0x1, -R2 ;  /* 0x0000000105027824 */ /* 0x000fe200078e0a02 */
[----:B------:R-:W-:Y:S02]  /*1e10*/  SHF.R.S32.HI R11, RZ, 0x1f, R10 ;  /* 0x0000001fff0b7819 */ /* 0x000fe4000001140a */
[----:B------:R-:W-:Y:S01]  /*1e20*/  SHF.R.S32.HI R5, RZ, 0x5, R3 ;  /* 0x00000005ff057819 */ /* 0x000fe20000011403 */
[----:B------:R-:W-:-:S02]  /*1e30*/  IMAD.SHL.U32 R7, R2, 0x2, RZ ;  /* 0x0000000202077824 */ /* 0x000fc400078e00ff */
[----:B------:R-:W-:-:S03]  /*1e40*/  IMAD.WIDE R2, R13, 0x80, R10 ;  /* 0x000000800d027825 */ /* 0x000fc600078e020a */
[----:B------:R-:W-:Y:S01]  /*1e50*/  SHF.R.S32.HI R13, RZ, 0x1f, R7 ;  /* 0x0000001fff0d7819 */ /* 0x000fe20000011407 */
[C---:B------:R-:W-:Y:S01]  /*1e60*/  IMAD R11, R5.reuse, -0x10, -R4 ;  /* 0xfffffff0050b7824 */ /* 0x040fe200078e0a04 */
[----:B------:R-:W-:Y:S01]  /*1e70*/  IADD3 R4, P0, R8, R7, RZ ;  /* 0x0000000708047210 */ /* 0x000fe20007f1e0ff */
[----:B------:R-:W-:-:S03]  /*1e80*/  IMAD.WIDE R2, R5, 0x10, R2 ;  /* 0x0000001005027825 */ /* 0x000fc600078e0202 */
[----:B------:R-:W-:Y:S02]  /*1e90*/  LEA.HI.X.SX32 R5, R8, R13, 0x1, P0 ;  /* 0x0000000d08057211 */ /* 0x000fe400000f0eff */
[----:B------:R-:W-:Y:S01]  /*1ea0*/  IADD3 R10, R11, UR4, -R10 ;  /* 0x000000040b0a7c10 */ /* 0x000fe2000fffe80a */
[-C--:B0-----:R-:W-:Y:S01]  /*1eb0*/  IMAD R6, R3, R16.reuse, RZ ;  /* 0x0000001003067224 */ /* 0x081fe200078e02ff */
[----:B------:R-:W-:Y:S01]  /*1ec0*/  IADD3 R8, -R7, UR5, -R8 ;  /* 0x0000000507087c10 */ /* 0x000fe2000fffe908 */
[----:B------:R-:W-:Y:S01]  /*1ed0*/  IMAD.WIDE.U32 R14, R2, R16, R4 ;  /* 0x00000010020e7225 */ /* 0x000fe200078e0004 */
[----:B------:R-:W-:Y:S02]  /*1ee0*/  ISETP.GT.AND P3, PT, R10, RZ, PT ;  /* 0x000000ff0a00720c */ /* 0x000fe40003f64270 */
[--C-:B------:R-:W-:Y:S01]  /*1ef0*/  SHF.L.U64.HI R18, R16, 0x3, R17.reuse ;  /* 0x0000000310127819 */ /* 0x100fe20000010211 */
[----:B------:R-:W-:Y:S01]  /*1f00*/  IMAD R7, R2, R17, R6 ;  /* 0x0000001102077224 */ /* 0x000fe200078e0206 */
[C---:B------:R-:W-:Y:S01]  /*1f10*/  SHF.L.U64.HI R11, R16.reuse, 0x6, R17 ;  /* 0x00000006100b7819 */ /* 0x040fe20000010211 */
[----:B------:R-:W-:Y:S01]  /*1f20*/  IMAD.SHL.U32 R19, R16, 0x8, RZ ;  /* 0x0000000810137824 */ /* 0x000fe200078e00ff */
[----:B------:R-:W-:Y:S01]  /*1f30*/  ISETP.GT.AND P0, PT, R8, RZ, P3 ;  /* 0x000000ff0800720c */ /* 0x000fe20001f04270 */
[----:B------:R-:W-:-:S02]  /*1f40*/  IMAD.SHL.U32 R16, R16, 0x40, RZ ;  /* 0x0000004010107824 */ /* 0x000fc400078e00ff */
[----:B------:R-:W-:Y:S01]  /*1f50*/  IMAD.IADD R17, R15, 0x1, R7 ;  /* 0x000000010f117824 */ /* 0x000fe200078e0207 */
[----:B------:R-:W-:Y:S09]  /*1f60*/  @!P1 BRA `(.L_x_27) ;  /* 0x0000005000d09947 */ /* 0x000ff20003800000 */
[----:B------:R-:W-:Y:S01]  /*1f70*/  ULDC.64 UR6, c[0x0][0x5b0] ;  /* 0x00016c0000067ab9 */ /* 0x000fe20000000a00 */
[----:B------:R-:W-:Y:S01]  /*1f80*/  ULDC.64 UR8, c[0x0][0x5a8] ;  /* 0x00016a0000087ab9 */ /* 0x000fe20000000a00 */
[----:B------:R-:W-:Y:S01]  /*1f90*/  IMAD R13, R3, UR6, RZ ;  /* 0x00000006030d7c24 */ /* 0x000fe2000f8e02ff */
[----:B------:R-:W-:Y:S01]  /*1fa0*/  ULDC.64 UR4, c[0x0][0x5c8] ;  /* 0x0001720000047ab9 */ /* 0x000fe20000000a00 */
[----:B------:R-:W-:-:S04]  /*1fb0*/  IMAD.WIDE.U32 R6, R2, UR6, R4 ;  /* 0x0000000602067c25 */ /* 0x000fc8000f8e0004 */
[----:B------:R-:W-:Y:S01]  /*1fc0*/  IMAD R153, R2, UR7, R13 ;  /* 0x0000000702997c24 */ /* 0x000fe2000f8e020d */
[----:B------:R-:W-:-:S03]  /*1fd0*/  LEA R12, P1, R6, UR8, 0x2 ;  /* 0x00000008060c7c11 */ /* 0x000fc6000f8210ff */
[----:B------:R-:W-:-:S05]  /*1fe0*/  IMAD.IADD R7, R7, 0x1, R153 ;  /* 0x0000000107077824 */ /* 0x000fca00078e0299 */
[----:B------:R-:W-:-:S05]  /*1ff0*/  LEA.HI.X R13, R6, UR9, R7, 0x2, P1 ;  /* 0x00000009060d7c11 */ /* 0x000fca00088f1407 */
[----:B------:R-:W2:Y:S01]  /*2000*/  @P0 LDG.E.LTC128B R15, desc[UR12][R12.64] ;  /* 0x0000000c0c0f0981 */ /* 0x000ea2000c1e1920 */
[----:B------:R-:W-:Y:S01]  /*2010*/  ISETP.GT.AND P1, PT, R8, 0x1, P3 ;  /* 0x000000010800780c */ /* 0x000fe20001f24270 */
[----:B------:R-:W-:Y:S01]  /*2020*/  BSSY B0, `(.L_x_28) ;  /* 0x000000b000007945 */ /* 0x000fe20003800000 */
[----:B--2---:R-:W-:-:S05]  /*2030*/  LOP3.LUT R6, R15, 0xffffe000, RZ, 0xc0, !PT ;  /* 0xffffe0000f067812 */ /* 0x004fca00078ec0ff */
[----:B------:R-:W-:Y:S01]  /*2040*/  FMUL R7, R6, R9 ;  /* 0x0000000906077220 */ /* 0x000fe20000400000 */
[----:B------:R-:W-:-:S03]  /*2050*/  LEA R6, P2, R14, UR4, 0x2 ;  /* 0x000000040e067c11 */ /* 0x000fc6000f8410ff */
[----:B------:R-:W-:Y:S01]  /*2060*/  FFMA R21, R88, R0, R7 ;  /* 0x0000000058157223 */ /* 0x000fe20000000007 */
[----:B------:R-:W-:Y:S01]  /*2070*/  LEA.HI.X R7, R14, UR5, R17, 0x2, P2 ;  /* 0x000000050e077c11 */ /* 0x000fe200090f1411 */
[----:B------:R-:W-:-:S03]  /*2080*/  IMAD.MOV.U32 R17, RZ, RZ, R15 ;  /* 0x000000ffff117224 */ /* 0x000fc600078e000f */
[----:B------:R-:W-:-:S05]  /*2090*/  F2FP.TF32.F32.PACK_B R21, R21 ;  /* 0x00000015ff15723e */ /* 0x000fca00024050ff */
[----:B------:R0:W-:Y:S01]  /*20a0*/  @P0 STG.E desc[UR12][R6.64], R21 ;  /* 0x0000001506000986 */ /* 0x0001e2000c10190c */
[----:B------:R-:W-:Y:S05]  /*20b0*/  @!P1 BRA `(.L_x_29) ;  /* 0x0000000000049947 */ /* 0x000fea0003800000 */
[----:B------:R1:W5:Y:S02]  /*20c0*/  LDG.E.LTC128B R17, desc[UR12][R12.64+0x4] ;  /* 0x0000040c0c117981 */ /* 0x000364000c1e1920 */
.L_x_29:
[----:B------:R-:W-:Y:S05]  /*20d0*/  BSYNC B0 ;  /* 0x0000000000007941 */ /* 0x000fea0003800000 */
.L_x_28:
[----:B------:R-:W-:Y:S01]  /*20e0*/  USHF.L.U32 UR4, UR6, 0x3, URZ ;  /* 0x0000000306047899 */ /* 0x000fe2000800063f */
[----:B-----5:R-:W-:Y:S01]  /*20f0*/  LOP3.LUT R22, R17, 0xffffe000, RZ, 0xc0, !PT ;  /* 0xffffe00011167812 */ /* 0x020fe200078ec0ff */
[----:B------:R-:W-:Y:S01]  /*2100*/  USHF.L.U64.HI UR5, UR6, 0x3, UR7 ;  /* 0x0000000306057899 */ /* 0x000fe20008010207 */
[----:B------:R-:W-:Y:S01]  /*2110*/  ISETP.GT.AND P0, PT, R10, 0x8, PT ;  /* 0x000000080a00780c */ /* 0x000fe20003f04270 */
[----:B------:R-:W-:Y:S02]  /*2120*/  IMAD.MOV.U32 R88, RZ, RZ, R17 ;  /* 0x000000ffff587224 */ /* 0x000fe400078e0011 */
[----:B------:R-:W-:Y:S02]  /*2130*/  IMAD.U32 R14, RZ, RZ, UR4 ;  /* 0x00000004ff0e7e24 */ /* 0x000fe4000f8e00ff */
[----:B------:R-:W-:Y:S01]  /*2140*/  FMUL R22, R22, R9 ;  /* 0x0000000916167220 */ /* 0x000fe20000400000 */
[----:B------:R-:W-:Y:S01]  /*2150*/  IMAD.U32 R15, RZ, RZ, UR5 ;  /* 0x00000005ff0f7e24 */ /* 0x000fe2000f8e00ff */
[----:B------:R-:W-:-:S02]  /*2160*/  ISETP.GT.AND P2, PT, R8, RZ, P0 ;  /* 0x000000ff0800720c */ /* 0x000fc40000744270 */
[----:B------:R-:W-:Y:S01]  /*2170*/  FFMA R89, R89, R0, R22 ;  /* 0x0000000059597223 */ /* 0x000fe20000000016 */
[----:B0-----:R-:W-:-:S04]  /*2180*/  IMAD.WIDE.U32 R20, R2, UR6, R14 ;  /* 0x0000000602147c25 */ /* 0x001fc8000f8e000e */
[----:B------:R-:W-:Y:S02]  /*2190*/  F2FP.TF32.F32.PACK_B R89, R89 ;  /* 0x00000059ff59723e */ /* 0x000fe400024050ff */
[----:B------:R-:W-:-:S03]  /*21a0*/  IADD3 R23, P4, R4, R20, RZ ;  /* 0x0000001404177210 */ /* 0x000fc60007f9e0ff */
[----:B------:R0:W-:Y:S01]  /*21b0*/  @P1 STG.E desc[UR12][R6.64+0x4], R89 ;  /* 0x0000045906001986 */ /* 0x0001e2000c10190c */
[----:B------:R-:W-:Y:S02]  /*21c0*/  IADD3.X R22, R5, R153, R21, P4, !PT ;  /* 0x0000009905167210 */ /* 0x000fe400027fe415 */
[----:B------:R-:W-:-:S04]  /*21d0*/  LEA R20, P4, R23, UR8, 0x2 ;  /* 0x0000000817147c11 */ /* 0x000fc8000f8810ff */
[----:B------:R-:W-:-:S05]  /*21e0*/  LEA.HI.X R21, R23, UR9, R22, 0x2, P4 ;  /* 0x0000000917157c11 */ /* 0x000fca000a0f1416 */
[----:B------:R-:W2:Y:S01]  /*21f0*/  @P2 LDG.E.LTC128B R88, desc[UR12][R20.64] ;  /* 0x0000000c14582981 */ /* 0x000ea2000c1e1920 */
[C---:B------:R-:W-:Y:S01]  /*2200*/  IMAD.SHL.U32 R17, R19.reuse, 0x4, RZ ;  /* 0x0000000413117824 */ /* 0x040fe200078e00ff */
[----:B------:R-:W-:Y:S01]  /*2210*/  SHF.L.U64.HI R19, R19, 0x2, R18 ;  /* 0x0000000213137819 */ /* 0x000fe20000010212 */
[----:B------:R-:W-:Y:S01]  /*2220*/  BSSY B0, `(.L_x_30) ;  /* 0x000000b000007945 */ /* 0x000fe20003800000 */
[----:B------:R-:W-:Y:S02]  /*2230*/  ISETP.GT.AND P1, PT, R8, 0x1, P0 ;  /* 0x000000010800780c */ /* 0x000fe40000724270 */
[----:B--2---:R-:W-:-:S05]  /*2240*/  LOP3.LUT R22, R88, 0xffffe000, RZ, 0xc0, !PT ;  /* 0xffffe00058167812 */ /* 0x004fca00078ec0ff */
[----:B------:R-:W-:Y:S01]  /*2250*/  FMUL R23, R22, R9 ;  /* 0x0000000916177220 */ /* 0x000fe20000400000 */
[----:B------:R-:W-:-:S03]  /*2260*/  IADD3 R22, P4, R17, R6, RZ ;  /* 0x0000000611167210 */ /* 0x000fc60007f9e0ff */
[----:B------:R-:W-:Y:S02]  /*2270*/  FFMA R153, R90, R0, R23 ;  /* 0x000000005a997223 */ /* 0x000fe40000000017 */
[----:B------:R-:W-:-:S03]  /*2280*/  IMAD.X R23, R19, 0x1, R7, P4 ;  /* 0x0000000113177824 */ /* 0x000fc600020e0607 */
[----:B------:R-:W-:-:S05]  /*2290*/  F2FP.TF32.F32.PACK_B R153, R153 ;  /* 0x00000099ff99723e */ /* 0x000fca00024050ff */
[----:B------:R0:W-:Y:S01]  /*22a0*/  @P2 STG.E desc[UR12][R22.64], R153 ;  /* 0x0000009916002986 */ /* 0x0001e2000c10190c */
[----:B------:R-:W-:Y:S05]  /*22b0*/  @!P1 BRA `(.L_x_31) ;  /* 0x0000000000049947 */ /* 0x000fea0003800000 */
[----:B------:R2:W5:Y:S02]  /*22c0*/  LDG.E.LTC128B R88, desc[UR12][R20.64+0x4] ;  /* 0x0000040c14587981 */ /* 0x000564000c1e1920 */
.L_x_31:
[----:B------:R-:W-:Y:S05]  /*22d0*/  BSYNC B0 ;  /* 0x0000000000007941 */ /* 0x000fea0003800000 */
.L_x_30:
[----:B-----5:R-:W-:Y:S01]  /*22e0*/  LOP3.LUT R18, R88, 0xffffe000, RZ, 0xc0, !PT ;  /* 0xffffe00058127812 */ /* 0x020fe200078ec0ff */
[----:B------:R-:W-:Y:S01]  /*22f0*/  BSSY B0, `(.L_x_32) ;  /* 0x0000008000007945 */ /* 0x000fe20003800000 */
[----:B------:R-:W-:-:S03]  /*2300*/  ISETP.GT.AND P2, PT, R8, 0x8, P3 ;  /* 0x000000080800780c */ /* 0x000fc60001f44270 */
[----:B------:R-:W-:-:S04]  /*2310*/  FMUL R18, R18, R9 ;  /* 0x0000000912127220 */ /* 0x000fc80000400000 */
[----:B------:R-:W-:-:S05]  /*2320*/  FFMA R91, R91, R0, R18 ;  /* 0x000000005b5b7223 */ /* 0x000fca0000000012 */
[----:B------:R-:W-:-:S05]  /*2330*/  F2FP.TF32.F32.PACK_B R91, R91 ;  /* 0x0000005bff5b723e */ /* 0x000fca00024050ff */
[----:B------:R3:W-:Y:S01]  /*2340*/  @P1 STG.E desc[UR12][R22.64+0x4], R91 ;  /* 0x0000045b16001986 */ /* 0x0007e2000c10190c */
[----:B------:R-:W-:Y:S05]  /*2350*/  @!P2 BRA `(.L_x_33) ;  /* 0x000000000004a947 */ /* 0x000fea0003800000 */
[----:B------:R4:W5:Y:S02]  /*2360*/  LDG.E.LTC128B R88, desc[UR12][R12.64+0x20] ;  /* 0x0000200c0c587981 */ /* 0x000964000c1e1920 */
.L_x_33:
[----:B------:R-:W-:Y:S05]  /*2370*/  BSYNC B0 ;  /* 0x0000000000007941 */ /* 0x000fea0003800000 */
.L_x_32:
[----:B-----5:R-:W-:Y:S01]  /*2380*/  LOP3.LUT R18, R88, 0xffffe000, RZ, 0xc0, !PT ;  /* 0xffffe00058127812 */ /* 0x020fe200078ec0ff */
[----:B------:R-:W-:Y:S01]  /*2390*/  BSSY B0, `(.L_x_34) ;  /* 0x0000008000007945 */ /* 0x000fe20003800000 */
[----:B------:R-:W-:-:S03]  /*23a0*/  ISETP.GT.AND P1, PT, R8, 0x9, P3 ;  /* 0x000000090800780c */ /* 0x000fc60001f24270 */
[----:B0-----:R-:W-:-:S04]  /*23b0*/  FMUL R89, R18, R9 ;  /* 0x0000000912597220 */ /* 0x001fc80000400000 */
[----:B------:R-:W-:-:S05]  /*23c0*/  FFMA R89, R92, R0, R89 ;  /* 0x000000005c597223 */ /* 0x000fca0000000059 */
[----:B------:R-:W-:-:S05]  /*23d0*/  F2FP.TF32.F32.PACK_B R89, R89 ;  /* 0x00000059ff59723e */ /* 0x000fca00024050ff */
[----:B------:R0:W-:Y:S01]  /*23e0*/  @P2 STG.E desc[UR12][R6.64+0x20], R89 ;  /* 0x0000205906002986 */ /* 0x0001e2000c10190c */
[----:B------:R-:W-:Y:S05]  /*23f0*/  @!P1 BRA `(.L_x_35) ;  /* 0x0000000000049947 */ /* 0x000fea0003800000 */
[----:B------:R0:W5:Y:S02]  /*2400*/  LDG.E.LTC128B R88, desc[UR12][R12.64+0x24] ;  /* 0x0000240c0c587981 */ /* 0x000164000c1e1920 */
.L_x_35:
[----:B------:R-:W-:Y:S05]  /*2410*/  BSYNC B0 ;  /* 0x0000000000007941 */ /* 0x000fea0003800000 */
.L_x_34:
        /* <DEDUP_REMOVED lines=9> */
.L_x_37:
[----:B------:R-:W-:Y:S05]  /*24b0*/  BSYNC B0 ;  /* 0x0000000000007941 */ /* 0x000fea0003800000 */
.L_x_36:
        /* <DEDUP_REMOVED lines=9> */
.L_x_39:
[----:B------:R-:W-:Y:S05]  /*2550*/  BSYNC B0 ;  /* 0x0000000000007941 */ /* 0x000fea0003800000 */
.L_x_38:
        /* <DEDUP_REMOVED lines=9> */
.L_x_41:
[----:B------:R-:W-:Y:S05]  /*25f0*/  BSYNC B0 ;  /* 0x0000000000007941 */ /* 0x000fea0003800000 */
.L_x_40:
        /* <DEDUP_REMOVED lines=9> */
.L_x_43:
[----:B------:R-:W-:Y:S05]  /*2690*/  BSYNC B0 ;  /* 0x0000000000007941 */ /* 0x000fea0003800000 */
.L_x_42:
        /* <DEDUP_REMOVED lines=9> */
.L_x_45:
[----:B------:R-:W-:Y:S05]  /*2730*/  BSYNC B0 ;  /* 0x0000000000007941 */ /* 0x000fea0003800000 */
.L_x_44:
        /* <DEDUP_REMOVED lines=9> */
.L_x_47:
[----:B------:R-:W-:Y:S05]  /*27d0*/  BSYNC B0 ;  /* 0x0000000000007941 */ /* 0x000fea0003800000 */
.L_x_46:
        /* <DEDUP_REMOVED lines=9> */
.L_x_49:
[----:B------:R-:W-:Y:S05]  /*2870*/  BSYNC B0 ;  /* 0x0000000000007941 */ /* 0x000fea0003800000 */
.L_x_48:
        /* <DEDUP_REMOVED lines=9> */
.L_x_51:
[----:B------:R-:W-:Y:S05]  /*2910*/  BSYNC B0 ;  /* 0x0000000000007941 */ /* 0x000fea0003800000 */
.L_x_50:
        /* <DEDUP_REMOVED lines=9> */
.L_x_53:
[----:B------:R-:W-:Y:S05]  /*29b0*/  BSYNC B0 ;  /* 0x0000000000007941 */ /* 0x000fea0003800000 */
.L_x_52:
        /* <DEDUP_REMOVED lines=9> */
.L_x_55:
[----:B------:R-:W-:Y:S05]  /*2a50*/  BSYNC B0 ;  /* 0x0000000000007941 */ /* 0x000fea0003800000 */
.L_x_54:
        /* <DEDUP_REMOVED lines=9> */
.L_x_57:
[----:B------:R-:W-:Y:S05]  /*2af0*/  BSYNC B0 ;  /* 0x0000000000007941 */ /* 0x000fea0003800000 */
.L_x_56:
        /* <DEDUP_REMOVED lines=9> */
.L_x_59:
[----:B------:R-:W-:Y:S05]  /*2b90*/  BSYNC B0 ;  /* 0x0000000000007941 */ /* 0x000fea0003800000 */
.L_x_58:
        /* <DEDUP_REMOVED lines=9> */
.L_x_61:
[----:B------:R-:W-:Y:S05]  /*2c30*/  BSYNC B0 ;  /* 0x0000000000007941 */ /* 0x000fea0003800000 */
.L_x_60:
        /* <DEDUP_REMOVED lines=9> */
.L_x_63:
[----:B------:R-:W-:Y:S05]  /*2cd0*/  BSYNC B0 ;  /* 0x0000000000007941 */ /* 0x000fea0003800000 */
.L_x_62:
        /* <DEDUP_REMOVED lines=9> */
.L_x_65:
[----:B------:R-:W-:Y:S05]  /*2d70*/  BSYNC B0 ;  /* 0x0000000000007941 */ /* 0x000fea0003800000 */
.L_x_64:
        /* <DEDUP_REMOVED lines=9> */
.L_x_67:
[----:B------:R-:W-:Y:S05]  /*2e10*/  BSYNC B0 ;  /* 0x0000000000007941 */ /* 0x000fea0003800000 */
.L_x_66:
        /* <DEDUP_REMOVED lines=9> */
.L_x_69:
[----:B------:R-:W-:Y:S05]  /*2eb0*/  BSYNC B0 ;  /* 0x0000000000007941 */ /* 0x000fea0003800000 */
.L_x_68:
        /* <DEDUP_REMOVED lines=9> */
.L_x_71:
[----:B------:R-:W-:Y:S05]  /*2f50*/  BSYNC B0 ;  /* 0x0000000000007941 */ /* 0x000fea0003800000 */
.L_x_70:
        /* <DEDUP_REMOVED lines=9> */
.L_x_73:
[----:B------:R-:W-:Y:S05]  /*2ff0*/  BSYNC B0 ;  /* 0x0000000000007941 */ /* 0x000fea0003800000 */
.L_x_72:
        /* <DEDUP_REMOVED lines=9> */
.L_x_75:
[----:B------:R-:W-:Y:S05]  /*3090*/  BSYNC B0 ;  /* 0x0000000000007941 */ /* 0x000fea0003800000 */
.L_x_74:
        /* <DEDUP_REMOVED lines=9> */
.L_x_77:
[----:B------:R-:W-:Y:S05]  /*3130*/  BSYNC B0 ;  /* 0x0000000000007941 */ /* 0x000fea0003800000 */
.L_x_76:
        /* <DEDUP_REMOVED lines=9> */
.L_x_79:
[----:B------:R-:W-:Y:S05]  /*31d0*/  BSYNC B0 ;  /* 0x0000000000007941 */ /* 0x000fea0003800000 */
.L_x_78:
        /* <DEDUP_REMOVED lines=9> */
.L_x_81:
[----:B------:R-:W-:Y:S05]  /*3270*/  BSYNC B0 ;  /* 0x0000000000007941 */ /* 0x000fea0003800000 */
.L_x_80:
        /* <DEDUP_REMOVED lines=9> */
.L_x_83:
[----:B------:R-:W-:Y:S05]  /*3310*/  BSYNC B0 ;  /* 0x0000000000007941 */ /* 0x000fea0003800000 */
.L_x_82:
        /* <DEDUP_REMOVED lines=9> */
.L_x_85:
[----:B------:R-:W-:Y:S05]  /*33b0*/  BSYNC B0 ;  /* 0x0000000000007941 */ /* 0x000fea0003800000 */
.L_x_84:
        /* <DEDUP_REMOVED lines=9> */
.L_x_87:
[----:B------:R-:W-:Y:S05]  /*3450*/  BSYNC B0 ;  /* 0x0000000000007941 */ /* 0x000fea0003800000 */
.L_x_86:
        /* <DEDUP_REMOVED lines=9> */
.L_x_89:
[----:B------:R-:W-:Y:S05]  /*34f0*/  BSYNC B0 ;  /* 0x0000000000007941 */ /* 0x000fea0003800000 */
.L_x_88:
        /* <DEDUP_REMOVED lines=9> */
.L_x_91:
[----:B------:R-:W-:Y:S05]  /*3590*/  BSYNC B0 ;  /* 0x0000000000007941 */ /* 0x000fea0003800000 */
.L_x_90:
        /* <DEDUP_REMOVED lines=9> */
.L_x_93:
[----:B------:R-:W-:Y:S05]  /*3630*/  BSYNC B0 ;  /* 0x0000000000007941 */ /* 0x000fea0003800000 */
.L_x_92:
        /* <DEDUP_REMOVED lines=9> */
.L_x_95:
[----:B------:R-:W-:Y:S05]  /*36d0*/  BSYNC B0 ;  /* 0x0000000000007941 */ /* 0x000fea0003800000 */
.L_x_94:
        /* <DEDUP_REMOVED lines=9> */
.L_x_97:
[----:B------:R-:W-:Y:S05]  /*3770*/  BSYNC B0 ;  /* 0x0000000000007941 */ /* 0x000fea0003800000 */
.L_x_96:
        /* <DEDUP_REMOVED lines=9> */
.L_x_99:
[----:B------:R-:W-:Y:S05]  /*3810*/  BSYNC B0 ;  /* 0x0000000000007941 */ /* 0x000fea0003800000 */
.L_x_98:
        /* <DEDUP_REMOVED lines=9> */
.L_x_101:
[----:B------:R-:W-:Y:S05]  /*38b0*/  BSYNC B0 ;  /* 0x0000000000007941 */ /* 0x000fea0003800000 */
.L_x_100:
        /* <DEDUP_REMOVED lines=9> */
.L_x_103:
[----:B------:R-:W-:Y:S05]  /*3950*/  BSYNC B0 ;  /* 0x0000000000007941 */ /* 0x000fea0003800000 */
.L_x_102:
        /* <DEDUP_REMOVED lines=9> */
.L_x_105:
[----:B------:R-:W-:Y:S05]  /*39f0*/  BSYNC B0 ;  /* 0x0000000000007941 */ /* 0x000fea0003800000 */
.L_x_104:
        /* <DEDUP_REMOVED lines=9> */
.L_x_107:
[----:B------:R-:W-:Y:S05]  /*3a90*/  BSYNC B0 ;  /* 0x0000000000007941 */ /* 0x000fea0003800000 */
.L_x_106:
        /* <DEDUP_REMOVED lines=9> */
.L_x_109:
[----:B------:R-:W-:Y:S05]  /*3b30*/  BSYNC B0 ;  /* 0x0000000000007941 */ /* 0x000fea0003800000 */
.L_x_108:
        /* <DEDUP_REMOVED lines=9> */
.L_x_111:
[----:B------:R-:W-:Y:S05]  /*3bd0*/  BSYNC B0 ;  /* 0x0000000000007941 */ /* 0x000fea0003800000 */
.L_x_110:
        /* <DEDUP_REMOVED lines=9> */
.L_x_113:
[----:B------:R-:W-:Y:S05]  /*3c70*/  BSYNC B0 ;  /* 0x0000000000007941 */ /* 0x000fea0003800000 */
.L_x_112:
        /* <DEDUP_REMOVED lines=9> */
.L_x_115:
[----:B------:R-:W-:Y:S05]  /*3d10*/  BSYNC B0 ;  /* 0x0000000000007941 */ /* 0x000fea0003800000 */
.L_x_114:
        /* <DEDUP_REMOVED lines=9> */
.L_x_117:
[----:B------:R-:W-:Y:S05]  /*3db0*/  BSYNC B0 ;  /* 0x0000000000007941 */ /* 0x000fea0003800000 */
.L_x_116:
        /* <DEDUP_REMOVED lines=9> */
.L_x_119:
[----:B------:R-:W-:Y:S05]  /*3e50*/  BSYNC B0 ;  /* 0x0000000000007941 */ /* 0x000fea0003800000 */
.L_x_118:
        /* <DEDUP_REMOVED lines=9> */
.L_x_121:
[----:B------:R-:W-:Y:S05]  /*3ef0*/  BSYNC B0 ;  /* 0x0000000000007941 */ /* 0x000fea0003800000 */
.L_x_120:
        /* <DEDUP_REMOVED lines=9> */
.L_x_123:
[----:B------:R-:W-:Y:S05]  /*3f90*/  BSYNC B0 ;  /* 0x0000000000007941 */ /* 0x000fea0003800000 */
.L_x_122:
        /* <DEDUP_REMOVED lines=9> */
.L_x_125:
[----:B------:R-:W-:Y:S05]  /*4030*/  BSYNC B0 ;  /* 0x0000000000007941 */ /* 0x000fea0003800000 */
.L_x_124:
        /* <DEDUP_REMOVED lines=9> */
.L_x_127:
[----:B------:R-:W-:Y:S05]  /*40d0*/  BSYNC B0 ;  /* 0x0000000000007941 */ /* 0x000fea0003800000 */
.L_x_126:
        /* <DEDUP_REMOVED lines=9> */
.L_x_129:
[----:B------:R-:W-:Y:S05]  /*4170*/  BSYNC B0 ;  /* 0x0000000000007941 */ /* 0x000fea0003800000 */
.L_x_128:
        /* <DEDUP_REMOVED lines=9> */
.L_x_131:
[----:B------:R-:W-:Y:S05]  /*4210*/  BSYNC B0 ;  /* 0x0000000000007941 */ /* 0x000fea0003800000 */
.L_x_130:
        /* <DEDUP_REMOVED lines=9> */
.L_x_133:
[----:B------:R-:W-:Y:S05]  /*42b0*/  BSYNC B0 ;  /* 0x0000000000007941 */ /* 0x000fea0003800000 */
.L_x_132:
        /* <DEDUP_REMOVED lines=9> */
.L_x_135:
[----:B------:R-:W-:Y:S05]  /*4350*/  BSYNC B0 ;  /* 0x0000000000007941 */ /* 0x000fea0003800000 */
.L_x_134:
        /* <DEDUP_REMOVED lines=9> */
.L_x_137:
[----:B------:R-:W-:Y:S05]  /*43f0*/  BSYNC B0 ;  /* 0x0000000000007941 */ /* 0x000fea0003800000 */
.L_x_136:
        /* <DEDUP_REMOVED lines=9> */
.L_x_139:
[----:B------:R-:W-:Y:S05]  /*4490*/  BSYNC B0 ;  /* 0x0000000000007941 */ /* 0x000fea0003800000 */
.L_x_138:
        /* <DEDUP_REMOVED lines=9> */
.L_x_141:
[----:B------:R-:W-:Y:S05]  /*4530*/  BSYNC B0 ;  /* 0x0000000000007941 */ /* 0x000fea0003800000 */
.L_x_140:
        /* <DEDUP_REMOVED lines=9> */
.L_x_143:
[----:B------:R-:W-:Y:S05]  /*45d0*/  BSYNC B0 ;  /* 0x0000000000007941 */ /* 0x000fea0003800000 */
.L_x_142:
        /* <DEDUP_REMOVED lines=9> */
.L_x_145:
[----:B------:R-:W-:Y:S05]  /*4670*/  BSYNC B0 ;  /* 0x0000000000007941 */ /* 0x000fea0003800000 */
.L_x_144:
        /* <DEDUP_REMOVED lines=9> */
.L_x_147:
[----:B------:R-:W-:Y:S05]  /*4710*/  BSYNC B0 ;  /* 0x0000000000007941 */ /* 0x000fea0003800000 */
.L_x_146:
[----:B01--45:R-:W-:Y:S01]  /*4720*/  LOP3.LUT R12, R88, 0xffffe000, RZ, 0xc0, !PT ;  /* 0xffffe000580c7812 */ /* 0x033fe200078ec0ff */
        /* <DEDUP_REMOVED lines=8> */
.L_x_149:
[----:B------:R-:W-:Y:S05]  /*47b0*/  BSYNC B0 ;  /* 0x0000000000007941 */ /* 0x000fea0003800000 */
.L_x_148:
[----:B-----5:R-:W-:Y:S01]  /*47c0*/  LOP3.LUT R12, R88, 0xffffe000, RZ, 0xc0, !PT ;  /* 0xffffe000580c7812 */ /* 0x020fe200078ec0ff */
[----:B------:R-:W-:Y:S01]  /*47d0*/  BSSY B0, `(.L_x_150) ;  /* 0x000000c000007945 */ /* 0x000fe20003800000 */
[----:B------:R-:W-:Y:S02]  /*47e0*/  ISETP.GT.AND P1, PT, R8, 0x79, P0 ;  /* 0x000000790800780c */ /* 0x000fe40000724270 */
[----:B---3--:R-:W-:Y:S01]  /*47f0*/  IADD3 R91, P0, R2, 0x40, RZ ;  /* 0x00000040025b7810 */ /* 0x008fe20007f1e0ff */
[----:B------:R-:W-:Y:S01]  /*4800*/  FMUL R13, R12, R9 ;  /* 0x000000090c0d7220 */ /* 0x000fe20000400000 */
[----:B------:R-:W-:-:S03]  /*4810*/  @P2 IMAD.MOV.U32 R2, RZ, RZ, R22 ;  /* 0x000000ffff022224 */ /* 0x000fc600078e0016 */
[----:B------:R-:W-:Y:S01]  /*4820*/  FFMA R13, R150, R0, R13 ;  /* 0x00000000960d7223 */ /* 0x000fe2000000000d */
[----:B------:R-:W-:Y:S02]  /*4830*/  IMAD.X R12, RZ, RZ, R3, P0 ;  /* 0x000000ffff0c7224 */ /* 0x000fe400000e0603 */
[----:B------:R-:W-:Y:S02]  /*4840*/  @P2 IMAD.MOV.U32 R3, RZ, RZ, R23 ;  /* 0x000000ffff032224 */ /* 0x000fe400078e0017 */
[----:B------:R-:W-:-:S05]  /*4850*/  F2FP.TF32.F32.PACK_B R13, R13 ;  /* 0x0000000dff0d723e */ /* 0x000fca00024050ff */
[----:B------:R3:W-:Y:S01]  /*4860*/  @P2 STG.E desc[UR12][R2.64+0x1e0], R13 ;  /* 0x0001e00d02002986 */ /* 0x0007e2000c10190c */
[----:B------:R-:W-:Y:S05]  /*4870*/  @!P1 BRA `(.L_x_151) ;  /* 0x0000000000049947 */ /* 0x000fea0003800000 */
[----:B------:R4:W5:Y:S02]  /*4880*/  LDG.E.LTC128B R88, desc[UR12][R20.64+0x1e4] ;  /* 0x0001e40c14587981 */ /* 0x000964000c1e1920 */
.L_x_151:
[----:B------:R-:W-:Y:S05]  /*4890*/  BSYNC B0 ;  /* 0x0000000000007941 */ /* 0x000fea0003800000 */
.L_x_150:
[----:B---3-5:R-:W-:Y:S01]  /*48a0*/  LOP3.LUT R2, R88, 0xffffe000, RZ, 0xc0, !PT ;  /* 0xffffe00058027812 */ /* 0x028fe200078ec0ff */
[----:B------:R-:W-:Y:S01]  /*48b0*/  IMAD R18, R12, UR6, RZ ;  /* 0x000000060c127c24 */ /* 0x000fe2000f8e02ff */
[----:B------:R-:W-:Y:S01]  /*48c0*/  ISETP.GT.AND P0, PT, R10, 0x40, PT ;  /* 0x000000400a00780c */ /* 0x000fe20003f04270 */
[----:B------:R-:W-:-:S04]  /*48d0*/  IMAD.WIDE.U32 R12, R91, UR6, R4 ;  /* 0x000000065b0c7c25 */ /* 0x000fc8000f8e0004 */
[----:B------:R-:W-:Y:S01]  /*48e0*/  FMUL R2, R2, R9 ;  /* 0x0000000902027220 */ /* 0x000fe20000400000 */
[----:B------:R-:W-:Y:S01]  /*48f0*/  ISETP.GT.AND P3, PT, R8, RZ, P0 ;  /* 0x000000ff0800720c */ /* 0x000fe20000764270 */
[----:B------:R-:W-:Y:S02]  /*4900*/  IMAD R93, R91, UR7, R18 ;  /* 0x000000075b5d7c24 */ /* 0x000fe4000f8e0212 */
[----:B------:R-:W-:Y:S01]  /*4910*/  FFMA R151, R151, R0, R2 ;  /* 0x0000000097977223 */ /* 0x000fe20000000002 */
[----:B------:R-:W-:Y:S01]  /*4920*/  LEA R2, P2, R12, UR8, 0x2 ;  /* 0x000000080c027c11 */ /* 0x000fe2000f8410ff */
[----:B------:R-:W-:-:S03]  /*4930*/  IMAD.IADD R3, R13, 0x1, R93 ;  /* 0x000000010d037824 */ /* 0x000fc600078e025d */
[----:B------:R-:W-:Y:S02]  /*4940*/  F2FP.TF32.F32.PACK_B R151, R151 ;  /* 0x00000097ff97723e */ /* 0x000fe400024050ff */
[----:B------:R-:W-:-:S03]  /*4950*/  LEA.HI.X R3, R12, UR9, R3, 0x2, P2 ;  /* 0x000000090c037c11 */ /* 0x000fc600090f1403 */
[----:B------:R3:W-:Y:S04]  /*4960*/  @P1 STG.E desc[UR12][R22.64+0x1e4], R151 ;  /* 0x0001e49716001986 */ /* 0x0007e8000c10190c */
[----:B------:R-:W3:Y:S01]  /*4970*/  @P3 LDG.E.LTC128B R88, desc[UR12][R2.64] ;  /* 0x0000000c02583981 */ /* 0x000ee2000c1e1920 */
[C---:B-12-4-:R-:W-:Y:S01]  /*4980*/  IMAD.SHL.U32 R21, R16.reuse, 0x4, RZ ;  /* 0x0000000410157824 */ /* 0x056fe200078e00ff */
[----:B------:R-:W-:Y:S01]  /*4990*/  SHF.L.U64.HI R89, R16, 0x2, R11 ;  /* 0x0000000210597819 */ /* 0x000fe2000001020b */
[----:B------:R-:W-:Y:S01]  /*49a0*/  BSSY B0, `(.L_x_152) ;  /* 0x000000c000007945 */ /* 0x000fe20003800000 */
[----:B------:R-:W-:Y:S01]  /*49b0*/  ISETP.GT.AND P2, PT, R8, 0x1, P0 ;  /* 0x000000010800780c */ /* 0x000fe20000744270 */
[----:B------:R-:W-:Y:S01]  /*49c0*/  IMAD.WIDE.U32 R14, R91, UR6, R14 ;  /* 0x000000065b0e7c25 */ /* 0x000fe2000f8e000e */
[----:B---3--:R-:W-:-:S05]  /*49d0*/  LOP3.LUT R12, R88, 0xffffe000, RZ, 0xc0, !PT ;  /* 0xffffe000580c7812 */ /* 0x008fca00078ec0ff */
        /* <DEDUP_REMOVED lines=8> */
.L_x_153:
[----:B------:R-:W-:Y:S05]  /*4a60*/  BSYNC B0 ;  /* 0x0000000000007941 */ /* 0x000fea0003800000 */
.L_x_152:
[----:B-----5:R-:W-:Y:S01]  /*4a70*/  LOP3.LUT R16, R88, 0xffffe000, RZ, 0xc0, !PT ;  /* 0xffffe00058107812 */ /* 0x020fe200078ec0ff */
[----:B------:R-:W-:Y:S01]  /*4a80*/  BSSY B0, `(.L_x_154) ;  /* 0x000000f000007945 */ /* 0x000fe20003800000 */
[----:B-1----:R-:W-:Y:S02]  /*4a90*/  IADD3 R11, P3, R4, R14, RZ ;  /* 0x0000000e040b7210 */ /* 0x002fe40007f7e0ff */
[----:B------:R-:W-:Y:S01]  /*4aa0*/  ISETP.GT.AND P1, PT, R10, 0x48, PT ;  /* 0x000000480a00780c */ /* 0x000fe20003f24270 */
[----:B------:R-:W-:Y:S01]  /*4ab0*/  FMUL R16, R16, R9 ;  /* 0x0000000910107220 */ /* 0x000fe20000400000 */
[----:B------:R-:W-:Y:S01]  /*4ac0*/  IADD3.X R14, R5, R93, R15, P3, !PT ;  /* 0x0000005d050e7210 */ /* 0x000fe20001ffe40f */
[----:B------:R-:W-:Y:S01]  /*4ad0*/  @P2 IMAD.MOV.U32 R10, RZ, RZ, R12 ;  /* 0x000000ffff0a2224 */ /* 0x000fe200078e000c */
[----:B------:R-:W-:Y:S01]  /*4ae0*/  LEA R4, P4, R11, UR8, 0x2 ;  /* 0x000000080b047c11 */ /* 0x000fe2000f8810ff */
[----:B------:R-:W-:Y:S01]  /*4af0*/  FFMA R25, R25, R0, R16 ;  /* 0x0000000019197223 */ /* 0x000fe20000000010 */
[----:B------:R-:W-:-:S02]  /*4b00*/  ISETP.GT.AND P3, PT, R8, RZ, P1 ;  /* 0x000000ff0800720c */ /* 0x000fc40000f64270 */
[----:B------:R-:W-:Y:S01]  /*4b10*/  LEA.HI.X R5, R11, UR9, R14, 0x2, P4 ;  /* 0x000000090b057c11 */ /* 0x000fe2000a0f140e */
[----:B------:R-:W-:Y:S01]  /*4b20*/  @P2 IMAD.MOV.U32 R11, RZ, RZ, R13 ;  /* 0x000000ffff0b2224 */ /* 0x000fe200078e000d */
[----:B------:R-:W-:-:S05]  /*4b30*/  F2FP.TF32.F32.PACK_B R25, R25 ;  /* 0x00000019ff19723e */ /* 0x000fca00024050ff */
[----:B------:R1:W-:Y:S04]  /*4b40*/  @P2 STG.E desc[UR12][R10.64+0x4], R25 ;  /* 0x000004190a002986 */ /* 0x0003e8000c10190c */
[----:B------:R-:W-:Y:S05]  /*4b50*/  @!P3 BRA `(.L_x_155) ;  /* 0x000000000004b947 */ /* 0x000fea0003800000 */
[----:B------:R3:W5:Y:S02]  /*4b60*/  LDG.E.LTC128B R88, desc[UR12][R4.64] ;  /* 0x0000000c04587981 */ /* 0x000764000c1e1920 */
.L_x_155:
[----:B------:R-:W-:Y:S05]  /*4b70*/  BSYNC B0 ;  /* 0x0000000000007941 */ /* 0x000fea0003800000 */
.L_x_154:
[----:B-1---5:R-:W-:Y:S01]  /*4b80*/  LOP3.LUT R10, R88, 0xffffe000, RZ, 0xc0, !PT ;  /* 0xffffe000580a7812 */ /* 0x022fe200078ec0ff */
[----:B------:R-:W-:Y:S01]  /*4b90*/  BSSY B0, `(.L_x_156) ;  /* 0x000000a000007945 */ /* 0x000fe20003800000 */
[----:B------:R-:W-:Y:S02]  /*4ba0*/  IADD3 R14, P4, R12, R17, RZ ;  /* 0x000000110c0e7210 */ /* 0x000fe40007f9e0ff */
[----:B------:R-:W-:Y:S01]  /*4bb0*/  ISETP.GT.AND P2, PT, R8, 0x1, P1 ;  /* 0x000000010800780c */ /* 0x000fe20000f44270 */
[----:B------:R-:W-:Y:S02]  /*4bc0*/  FMUL R11, R10, R9 ;  /* 0x000000090a0b7220 */ /* 0x000fe40000400000 */
[----:B------:R-:W-:Y:S02]  /*4bd0*/  IMAD.X R15, R13, 0x1, R19, P4 ;  /* 0x000000010d0f7824 */ /* 0x000fe400020e0613 */
[----:B------:R-:W-:-:S05]  /*4be0*/  FFMA R11, R26, R0, R11 ;  /* 0x000000001a0b7223 */ /* 0x000fca000000000b */
[----:B------:R-:W-:-:S05]  /*4bf0*/  F2FP.TF32.F32.PACK_B R11, R11 ;  /* 0x0000000bff0b723e */ /* 0x000fca00024050ff */
[----:B------:R1:W-:Y:S01]  /*4c00*/  @P3 STG.E desc[UR12][R14.64], R11 ;  /* 0x0000000b0e003986 */ /* 0x0003e2000c10190c */
[----:B------:R-:W-:Y:S05]  /*4c10*/  @!P2 BRA `(.L_x_157) ;  /* 0x000000000004a947 */ /* 0x000fea0003800000 */
[----:B------:R4:W5:Y:S02]  /*4c20*/  LDG.E.LTC128B R88, desc[UR12][R4.64+0x4] ;  /* 0x0000040c04587981 */ /* 0x000964000c1e1920 */
.L_x_157:
[----:B------:R-:W-:Y:S05]  /*4c30*/  BSYNC B0 ;  /* 0x0000000000007941 */ /* 0x000fea0003800000 */
.L_x_156:
[----:B-----5:R-:W-:Y:S01]  /*4c40*/  LOP3.LUT R10, R88, 0xffffe000, RZ, 0xc0, !PT ;  /* 0xffffe000580a7812 */ /* 0x020fe200078ec0ff */
[----:B-1----:R-:W-:Y:S01]  /*4c50*/  @P2 IMAD.MOV.U32 R11, RZ, RZ, R15 ;  /* 0x000000ffff0b2224 */ /* 0x002fe200078e000f */
[----:B------:R-:W-:Y:S01]  /*4c60*/  ISETP.GT.AND P3, PT, R8, 0x8, P0 ;  /* 0x000000080800780c */ /* 0x000fe20000764270 */
[----:B------:R-:W-:Y:S02]  /*4c70*/  BSSY B0, `(.L_x_158) ;  /* 0x0000008000007945 */ /* 0x000fe40003800000 */
[----:B------:R-:W-:-:S04]  /*4c80*/  FMUL R10, R10, R9 ;  /* 0x000000090a0a7220 */ /* 0x000fc80000400000 */
[----:B------:R-:W-:Y:S01]  /*4c90*/  FFMA R27, R27, R0, R10 ;  /* 0x000000001b1b7223 */ /* 0x000fe2000000000a */
[----:B------:R-:W-:-:S04]  /*4ca0*/  @P2 IMAD.MOV.U32 R10, RZ, RZ, R14 ;  /* 0x000000ffff0a2224 */ /* 0x000fc800078e000e */
[----:B------:R-:W-:-:S05]  /*4cb0*/  F2FP.TF32.F32.PACK_B R27, R27 ;  /* 0x0000001bff1b723e */ /* 0x000fca00024050ff */
[----:B------:R1:W-:Y:S01]  /*4cc0*/  @P2 STG.E desc[UR12][R10.64+0x4], R27 ;  /* 0x0000041b0a002986 */ /* 0x0003e2000c10190c */
[----:B------:R-:W-:Y:S05]  /*4cd0*/  @!P3 BRA `(.L_x_159) ;  /* 0x000000000004b947 */ /* 0x000fea0003800000 */
[----:B------:R0:W5:Y:S02]  /*4ce0*/  LDG.E.LTC128B R88, desc[UR12][R2.64+0x20] ;  /* 0x0000200c02587981 */ /* 0x000164000c1e1920 */
.L_x_159:
[----:B------:R-:W-:Y:S05]  /*4cf0*/  BSYNC B0 ;  /* 0x0000000000007941 */ /* 0x000fea0003800000 */
.L_x_158:
[----:B-1---5:R-:W-:Y:S01]  /*4d00*/  LOP3.LUT R10, R88, 0xffffe000, RZ, 0xc0, !PT ;  /* 0xffffe000580a7812 */ /* 0x022fe200078ec0ff */
[----:B------:R-:W-:Y:S01]  /*4d10*/  BSSY B0, `(.L_x_160) ;  /* 0x000000a000007945 */ /* 0x000fe20003800000 */
[----:B------:R-:W-:-:S03]  /*4d20*/  ISETP.GT.AND P2, PT, R8, 0x9, P0 ;  /* 0x000000090800780c */ /* 0x000fc60000744270 */
[----:B------:R-:W-:Y:S01]  /*4d30*/  FMUL R11, R10, R9 ;  /* 0x000000090a0b7220 */ /* 0x000fe20000400000 */
[----:B------:R-:W-:-:S03]  /*4d40*/  IMAD.MOV.U32 R10, RZ, RZ, R12 ;  /* 0x000000ffff0a7224 */ /* 0x000fc600078e000c */
[----:B------:R-:W-:Y:S01]  /*4d50*/  FFMA R23, R28, R0, R11 ;  /* 0x000000001c177223 */ /* 0x000fe2000000000b */
[----:B------:R-:W-:-:S04]  /*4d60*/  IMAD.MOV.U32 R11, RZ, RZ, R13 ;  /* 0x000000ffff0b7224 */ /* 0x000fc800078e000d */
[----:B------:R-:W-:-:S05]  /*4d70*/  F2FP.TF32.F32.PACK_B R23, R23 ;  /* 0x00000017ff17723e */ /* 0x000fca00024050ff */
[----:B------:R1:W-:Y:S01]  /*4d80*/  @P3 STG.E desc[UR12][R10.64+0x20], R23 ;  /* 0x000020170a003986 */ /* 0x0003e2000c10190c */
[----:B------:R-:W-:Y:S05]  /*4d90*/  @!P2 BRA `(.L_x_161) ;  /* 0x000000000004a947 */ /* 0x000fea0003800000 */
[----:B------:R0:W5:Y:S02]  /*4da0*/  LDG.E.LTC128B R88, desc[UR12][R2.64+0x24] ;  /* 0x0000240c02587981 */ /* 0x000164000c1e1920 */
.L_x_161:
[----:B------:R-:W-:Y:S05]  /*4db0*/  BSYNC B0 ;  /* 0x0000000000007941 */ /* 0x000fea0003800000 */
.L_x_160:
        /* <DEDUP_REMOVED lines=9> */
.L_x_163:
[----:B------:R-:W-:Y:S05]  /*4e50*/  BSYNC B0 ;  /* 0x0000000000007941 */ /* 0x000fea0003800000 */
.L_x_162:
        /* <DEDUP_REMOVED lines=9> */
.L_x_165:
[----:B------:R-:W-:Y:S05]  /*4ef0*/  BSYNC B0 ;  /* 0x0000000000007941 */ /* 0x000fea0003800000 */
.L_x_164:
[----:B-----5:R-:W-:Y:S01]  /*4f00*/  LOP3.LUT R12, R88, 0xffffe000, RZ, 0xc0, !PT ;  /* 0xffffe000580c7812 */ /* 0x020fe200078ec0ff */
[----:B------:R-:W-:Y:S01]  /*4f10*/  BSSY B0, `(.L_x_166) ;  /* 0x000000a000007945 */ /* 0x000fe20003800000 */
[----:B0-----:R-:W-:Y:S02]  /*4f20*/  IADD3 R6, P4, P5, R17, R6, R21 ;  /* 0x0000000611067210 */ /* 0x001fe40007d9e015 */
[----:B------:R-:W-:Y:S01]  /*4f30*/  ISETP.GT.AND P3, PT, R8, 0x10, P0 ;  /* 0x000000100800780c */ /* 0x000fe20000764270 */
[----:B------:R-:W-:Y:S01]  /*4f40*/  FMUL R12, R12, R9 ;  /* 0x000000090c0c7220 */ /* 0x000fe20000400000 */
[----:B------:R-:W-:-:S03]  /*4f50*/  IADD3.X R7, R19, R7, R89, P4, P5 ;  /* 0x0000000713077210 */ /* 0x000fc600027ea459 */
[----:B------:R-:W-:-:S05]  /*4f60*/  FFMA R31, R31, R0, R12 ;  /* 0x000000001f1f7223 */ /* 0x000fca000000000c */
[----:B------:R-:W-:-:S05]  /*4f70*/  F2FP.TF32.F32.PACK_B R31, R31 ;  /* 0x0000001fff1f723e */ /* 0x000fca00024050ff */
[----:B------:R0:W-:Y:S01]  /*4f80*/  @P2 STG.E desc[UR12][R6.64+0x24], R31 ;  /* 0x0000241f06002986 */ /* 0x0001e2000c10190c */
[----:B------:R-:W-:Y:S05]  /*4f90*/  @!P3 BRA `(.L_x_167) ;  /* 0x000000000004b947 */ /* 0x000fea0003800000 */
[----:B------:R0:W5:Y:S02]  /*4fa0*/  LDG.E.LTC128B R88, desc[UR12][R2.64+0x40] ;  /* 0x0000400c02587981 */ /* 0x000164000c1e1920 */
.L_x_167:
[----:B------:R-:W-:Y:S05]  /*4fb0*/  BSYNC B0 ;  /* 0x0000000000007941 */ /* 0x000fea0003800000 */
.L_x_166:
        /* <DEDUP_REMOVED lines=9> */
.L_x_169:
[----:B------:R-:W-:Y:S05]  /*5050*/  BSYNC B0 ;  /* 0x0000000000007941 */ /* 0x000fea0003800000 */
.L_x_168:
        /* <DEDUP_REMOVED lines=9> */
.L_x_171:
[----:B------:R-:W-:Y:S05]  /*50f0*/  BSYNC B0 ;  /* 0x0000000000007941 */ /* 0x000fea0003800000 */
.L_x_170:
        /* <DEDUP_REMOVED lines=9> */
.L_x_173:
[----:B------:R-:W-:Y:S05]  /*5190*/  BSYNC B0 ;  /* 0x0000000000007941 */ /* 0x000fea0003800000 */
.L_x_172:
        /* <DEDUP_REMOVED lines=9> */
.L_x_175:
[----:B------:R-:W-:Y:S05]  /*5230*/  BSYNC B0 ;  /* 0x0000000000007941 */ /* 0x000fea0003800000 */
.L_x_174:
        /* <DEDUP_REMOVED lines=9> */
.L_x_177:
[----:B------:R-:W-:Y:S05]  /*52d0*/  BSYNC B0 ;  /* 0x0000000000007941 */ /* 0x000fea0003800000 */
.L_x_176:
        /* <DEDUP_REMOVED lines=9> */
.L_x_179:
[----:B------:R-:W-:Y:S05]  /*5370*/  BSYNC B0 ;  /* 0x0000000000007941 */ /* 0x000fea0003800000 */
.L_x_178:
        /* <DEDUP_REMOVED lines=9> */
.L_x_181:
[----:B------:R-:W-:Y:S05]  /*5410*/  BSYNC B0 ;  /* 0x0000000000007941 */ /* 0x000fea0003800000 */
.L_x_180:
        /* <DEDUP_REMOVED lines=9> */
.L_x_183:
[----:B------:R-:W-:Y:S05]  /*54b0*/  BSYNC B0 ;  /* 0x0000000000007941 */ /* 0x000fea0003800000 */
.L_x_182:
        /* <DEDUP_REMOVED lines=9> */
.L_x_185:
[----:B------:R-:W-:Y:S05]  /*5550*/  BSYNC B0 ;  /* 0x0000000000007941 */ /* 0x000fea0003800000 */
.L_x_184:
        /* <DEDUP_REMOVED lines=9> */
.L_x_187:
[----:B------:R-:W-:Y:S05]  /*55f0*/  BSYNC B0 ;  /* 0x0000000000007941 */ /* 0x000fea0003800000 */
.L_x_186:
        /* <DEDUP_REMOVED lines=9> */
.L_x_189:
[----:B------:R-:W-:Y:S05]  /*5690*/  BSYNC B0 ;  /* 0x0000000000007941 */ /* 0x000fea0003800000 */
.L_x_188:
        /* <DEDUP_REMOVED lines=9> */
.L_x_191:
[----:B------:R-:W-:Y:S05]  /*5730*/  BSYNC B0 ;  /* 0x0000000000007941 */ /* 0x000fea0003800000 */
.L_x_190:
        /* <DEDUP_REMOVED lines=9> */
.L_x_193:
[----:B------:R-:W-:Y:S05]  /*57d0*/  BSYNC B0 ;  /* 0x0000000000007941 */ /* 0x000fea0003800000 */
.L_x_192:
        /* <DEDUP_REMOVED lines=9> */
.L_x_195:
[----:B------:R-:W-:Y:S05]  /*5870*/  BSYNC B0 ;  /* 0x0000000000007941 */ /* 0x000fea0003800000 */
.L_x_194:
        /* <DEDUP_REMOVED lines=9> */
.L_x_197:
[----:B------:R-:W-:Y:S05]  /*5910*/  BSYNC B0 ;  /* 0x0000000000007941 */ /* 0x000fea0003800000 */
.L_x_196:
        /* <DEDUP_REMOVED lines=9> */
.L_x_199:
[----:B------:R-:W-:Y:S05]  /*59b0*/  BSYNC B0 ;  /* 0x0000000000007941 */ /* 0x000fea0003800000 */
.L_x_198:
        /* <DEDUP_REMOVED lines=9> */
.L_x_201:
[----:B------:R-:W-:Y:S05]  /*5a50*/  BSYNC B0 ;  /* 0x0000000000007941 */ /* 0x000fea0003800000 */
.L_x_200:
        /* <DEDUP_REMOVED lines=9> */
.L_x_203:
[----:B------:R-:W-:Y:S05]  /*5af0*/  BSYNC B0 ;  /* 0x0000000000007941 */ /* 0x000fea0003800000 */
.L_x_202:
        /* <DEDUP_REMOVED lines=9> */
.L_x_205:
[----:B------:R-:W-:Y:S05]  /*5b90*/  BSYNC B0 ;  /* 0x0000000000007941 */ /* 0x000fea0003800000 */
.L_x_204:
        /* <DEDUP_REMOVED lines=9> */
.L_x_207:
[----:B------:R-:W-:Y:S05]  /*5c30*/  BSYNC B0 ;  /* 0x0000000000007941 */ /* 0x000fea0003800000 */
.L_x_206:
        /* <DEDUP_REMOVED lines=9> */
.L_x_209:
[----:B------:R-:W-:Y:S05]  /*5cd0*/  BSYNC B0 ;  /* 0x0000000000007941 */ /* 0x000fea0003800000 */
.L_x_208:
        /* <DEDUP_REMOVED lines=9> */
.L_x_211:
[----:B------:R-:W-:Y:S05]  /*5d70*/  BSYNC B0 ;  /* 0x0000000000007941 */ /* 0x000fea0003800000 */
.L_x_210:
        /* <DEDUP_REMOVED lines=9> */
.L_x_213:
[----:B------:R-:W-:Y:S05]  /*5e10*/  BSYNC B0 ;  /* 0x0000000000007941 */ /* 0x000fea0003800000 */
.L_x_212:
        /* <DEDUP_REMOVED lines=9> */
.L_x_215:
[----:B------:R-:W-:Y:S05]  /*5eb0*/  BSYNC B0 ;  /* 0x0000000000007941 */ /* 0x000fea0003800000 */
.L_x_214:
        /* <DEDUP_REMOVED lines=9> */
.L_x_217:
[----:B------:R-:W-:Y:S05]  /*5f50*/  BSYNC B0 ;  /* 0x0000000000007941 */ /* 0x000fea0003800000 */
.L_x_216:
        /* <DEDUP_REMOVED lines=9> */
.L_x_219:
[----:B------:R-:W-:Y:S05]  /*5ff0*/  BSYNC B0 ;  /* 0x0000000000007941 */ /* 0x000fea0003800000 */
.L_x_218:
        /* <DEDUP_REMOVED lines=9> */
.L_x_221:
[----:B------:R-:W-:Y:S05]  /*6090*/  BSYNC B0 ;  /* 0x0000000000007941 */ /* 0x000fea0003800000 */
.L_x_220:
        /* <DEDUP_REMOVED lines=9> */
.L_x_223:
[----:B------:R-:W-:Y:S05]  /*6130*/  BSYNC B0 ;  /* 0x0000000000007941 */ /* 0x000fea0003800000 */
.L_x_222:
        /* <DEDUP_REMOVED lines=9> */
.L_x_225:
[----:B------:R-:W-:Y:S05]  /*61d0*/  BSYNC B0 ;  /* 0x0000000000007941 */ /* 0x000fea0003800000 */
.L_x_224:
        /* <DEDUP_REMOVED lines=9> */
.L_x_227:
[----:B------:R-:W-:Y:S05]  /*6270*/  BSYNC B0 ;  /* 0x0000000000007941 */ /* 0x000fea0003800000 */
.L_x_226:
        /* <DEDUP_REMOVED lines=9> */
.L_x_229:
[----:B------:R-:W-:Y:S05]  /*6310*/  BSYNC B0 ;  /* 0x0000000000007941 */ /* 0x000fea0003800000 */
.L_x_228:
        /* <DEDUP_REMOVED lines=9> */
.L_x_231:
[----:B------:R-:W-:Y:S05]  /*63b0*/  BSYNC B0 ;  /* 0x0000000000007941 */ /* 0x000fea0003800000 */
.L_x_230:
        /* <DEDUP_REMOVED lines=9> */
.L_x_233:
[----:B------:R-:W-:Y:S05]  /*6450*/  BSYNC B0 ;  /* 0x0000000000007941 */ /* 0x000fea0003800000 */
.L_x_232:
        /* <DEDUP_REMOVED lines=9> */
.L_x_235:
[----:B------:R-:W-:Y:S05]  /*64f0*/  BSYNC B0 ;  /* 0x0000000000007941 */ /* 0x000fea0003800000 */
.L_x_234:
        /* <DEDUP_REMOVED lines=9> */
.L_x_237:
[----:B------:R-:W-:Y:S05]  /*6590*/  BSYNC B0 ;  /* 0x0000000000007941 */ /* 0x000fea0003800000 */
.L_x_236:
        /* <DEDUP_REMOVED lines=9> */
.L_x_239:
[----:B------:R-:W-:Y:S05]  /*6630*/  BSYNC B0 ;  /* 0x0000000000007941 */ /* 0x000fea0003800000 */
.L_x_238:
        /* <DEDUP_REMOVED lines=9> */
.L_x_241:
[----:B------:R-:W-:Y:S05]  /*66d0*/  BSYNC B0 ;  /* 0x0000000000007941 */ /* 0x000fea0003800000 */
.L_x_240:
        /* <DEDUP_REMOVED lines=9> */
.L_x_243:
[----:B------:R-:W-:Y:S05]  /*6770*/  BSYNC B0 ;  /* 0x0000000000007941 */ /* 0x000fea0003800000 */
.L_x_242:
        /* <DEDUP_REMOVED lines=9> */
.L_x_245:
[----:B------:R-:W-:Y:S05]  /*6810*/  BSYNC B0 ;  /* 0x0000000000007941 */ /* 0x000fea0003800000 */
.L_x_244:
        /* <DEDUP_REMOVED lines=9> */
.L_x_247:
[----:B------:R-:W-:Y:S05]  /*68b0*/  BSYNC B0 ;  /* 0x0000000000007941 */ /* 0x000fea0003800000 */
.L_x_246:
        /* <DEDUP_REMOVED lines=9> */
.L_x_249:
[----:B------:R-:W-:Y:S05]  /*6950*/  BSYNC B0 ;  /* 0x0000000000007941 */ /* 0x000fea0003800000 */
.L_x_248:
        /* <DEDUP_REMOVED lines=9> */
.L_x_251:
[----:B------:R-:W-:Y:S05]  /*69f0*/  BSYNC B0 ;  /* 0x0000000000007941 */ /* 0x000fea0003800000 */
.L_x_250:
        /* <DEDUP_REMOVED lines=9> */
.L_x_253:
[----:B------:R-:W-:Y:S05]  /*6a90*/  BSYNC B0 ;  /* 0x0000000000007941 */ /* 0x000fea0003800000 */
.L_x_252:
        /* <DEDUP_REMOVED lines=9> */
.L_x_255:
[----:B------:R-:W-:Y:S05]  /*6b30*/  BSYNC B0 ;  /* 0x0000000000007941 */ /* 0x000fea0003800000 */
.L_x_254:
        /* <DEDUP_REMOVED lines=9> */
.L_x_257:
[----:B------:R-:W-:Y:S05]  /*6bd0*/  BSYNC B0 ;  /* 0x0000000000007941 */ /* 0x000fea0003800000 */
.L_x_256:
        /* <DEDUP_REMOVED lines=9> */
.L_x_259:
[----:B------:R-:W-:Y:S05]  /*6c70*/  BSYNC B0 ;  /* 0x0000000000007941 */ /* 0x000fea0003800000 */
.L_x_258:
        /* <DEDUP_REMOVED lines=9> */
.L_x_261:
[----:B------:R-:W-:Y:S05]  /*6d10*/  BSYNC B0 ;  /* 0x0000000000007941 */ /* 0x000fea0003800000 */
.L_x_260:
        /* <DEDUP_REMOVED lines=9> */
.L_x_263:
[----:B------:R-:W-:Y:S05]  /*6db0*/  BSYNC B0 ;  /* 0x0000000000007941 */ /* 0x000fea0003800000 */
.L_x_262:
        /* <DEDUP_REMOVED lines=9> */
.L_x_265:
[----:B------:R-:W-:Y:S05]  /*6e50*/  BSYNC B0 ;  /* 0x0000000000007941 */ /* 0x000fea0003800000 */
.L_x_264:
        /* <DEDUP_REMOVED lines=9> */
.L_x_267:
[----:B------:R-:W-:Y:S05]  /*6ef0*/  BSYNC B0 ;  /* 0x0000000000007941 */ /* 0x000fea0003800000 */
.L_x_266:
        /* <DEDUP_REMOVED lines=9> */
.L_x_269:
[----:B------:R-:W-:Y:S05]  /*6f90*/  BSYNC B0 ;  /* 0x0000000000007941 */ /* 0x000fea0003800000 */
.L_x_268:
        /* <DEDUP_REMOVED lines=9> */
.L_x_271:
[----:B------:R-:W-:Y:S05]  /*7030*/  BSYNC B0 ;  /* 0x0000000000007941 */ /* 0x000fea0003800000 */
.L_x_270:
        /* <DEDUP_REMOVED lines=9> */
.L_x_273:
[----:B------:R-:W-:Y:S05]  /*70d0*/  BSYNC B0 ;  /* 0x0000000000007941 */ /* 0x000fea0003800000 */
.L_x_272:
[----:B0-2--5:R-:W-:Y:S01]  /*70e0*/  LOP3.LUT R2, R88, 0xffffe000, RZ, 0xc0, !PT ;  /* 0xffffe00058027812 */ /* 0x025fe200078ec0ff */
        /* <DEDUP_REMOVED lines=8> */
.L_x_275:
[----:B------:R-:W-:Y:S05]  /*7170*/  BSYNC B0 ;  /* 0x0000000000007941 */ /* 0x000fea0003800000 */
.L_x_274:
[----:B-----5:R-:W-:Y:S01]  /*7180*/  LOP3.LUT R2, R88, 0xffffe000, RZ, 0xc0, !PT ;  /* 0xffffe00058027812 */ /* 0x020fe200078ec0ff */
[----:B------:R-:W-:Y:S01]  /*7190*/  BSSY B0, `(.L_x_276) ;  /* 0x000000a000007945 */ /* 0x000fe20003800000 */
[----:B------:R-:W-:-:S03]  /*71a0*/  ISETP.GT.AND P1, PT, R8, 0x79, P1 ;  /* 0x000000790800780c */ /* 0x000fc60000f24270 */
[----:B------:R-:W-:Y:S01]  /*71b0*/  FMUL R3, R2, R9 ;  /* 0x0000000902037220 */ /* 0x000fe20000400000 */
[----:B------:R-:W-:-:S03]  /*71c0*/  @P2 IMAD.MOV.U32 R2, RZ, RZ, R6 ;  /* 0x000000ffff022224 */ /* 0x000fc600078e0006 */
[----:B01----:R-:W-:Y:S01]  /*71d0*/  FFMA R11, R86, R0, R3 ;  /* 0x00000000560b7223 */ /* 0x003fe20000000003 */
[----:B------:R-:W-:-:S04]  /*71e0*/  @P2 IMAD.MOV.U32 R3, RZ, RZ, R7 ;  /* 0x000000ffff032224 */ /* 0x000fc800078e0007 */
[----:B------:R-:W-:-:S05]  /*71f0*/  F2FP.TF32.F32.PACK_B R11, R11 ;  /* 0x0000000bff0b723e */ /* 0x000fca00024050ff */
[----:B------:R0:W-:Y:S01]  /*7200*/  @P2 STG.E desc[UR12][R2.64+0x1e0], R11 ;  /* 0x0001e00b02002986 */ /* 0x0001e2000c10190c */
[----:B------:R-:W-:Y:S05]  /*7210*/  @!P1 BRA `(.L_x_277) ;  /* 0x0000000000049947 */ /* 0x000fea0003800000 */
[----:B------:R1:W5:Y:S02]  /*7220*/  LDG.E.LTC128B R88, desc[UR12][R4.64+0x1e4] ;  /* 0x0001e40c04587981 */ /* 0x000364000c1e1920 */
.L_x_277:
[----:B------:R-:W-:Y:S05]  /*7230*/  BSYNC B0 ;  /* 0x0000000000007941 */ /* 0x000fea0003800000 */
.L_x_276:
[----:B-----5:R-:W-:-:S05]  /*7240*/  LOP3.LUT R88, R88, 0xffffe000, RZ, 0xc0, !PT ;  /* 0xffffe00058587812 */ /* 0x020fca00078ec0ff */
[----:B------:R-:W-:-:S04]  /*7250*/  FMUL R88, R88, R9 ;  /* 0x0000000958587220 */ /* 0x000fc80000400000 */
[----:B------:R-:W-:Y:S01]  /*7260*/  FFMA R88, R87, R0, R88 ;  /* 0x0000000057587223 */ /* 0x000fe20000000058 */
[----:B------:R-:W-:Y:S06]  /*7270*/  @!P1 EXIT ;  /* 0x000000000000994d */ /* 0x000fec0003800000 */
[----:B0-----:R-:W-:-:S05]  /*7280*/  F2FP.TF32.F32.PACK_B R3, R88 ;  /* 0x00000058ff03723e */ /* 0x001fca00024050ff */
[----:B------:R-:W-:Y:S01]  /*7290*/  STG.E desc[UR12][R6.64+0x1e4], R3 ;  /* 0x0001e40306007986 */ /* 0x000fe2000c10190c */
[----:B------:R-:W-:Y:S05]  /*72a0*/  EXIT ;  /* 0x000000000000794d */ /* 0x000fea0003800000 */
.L_x_27:
[----:B------:R-:W-:Y:S01]  /*72b0*/  ISETP.GT.AND P4, PT, R8, 0x1, P3 ;  /* 0x000000010800780c */ /* 0x000fe20001f84270 */
[----:B------:R-:W-:Y:S01]  /*72c0*/  ULDC.64 UR4, c[0x0][0x5c8] ;  /* 0x0001720000047ab9 */ /* 0x000fe20000000a00 */
[-C--:B------:R-:W-:Y:S01]  /*72d0*/  FMUL R9, R88, R0.reuse ;  /* 0x0000000058097220 */ /* 0x080fe20000400000 */
[----:B------:R-:W-:Y:S01]  /*72e0*/  LEA R2, P1, R14, UR4, 0x2 ;  /* 0x000000040e027c11 */ /* 0x000fe2000f8210ff */
[-C--:B------:R-:W-:Y:S01]  /*72f0*/  FMUL R89, R89, R0.reuse ;  /* 0x0000000059597220 */ /* 0x080fe20000400000 */
[----:B------:R-:W-:Y:S01]  /*7300*/  IMAD.SHL.U32 R7, R19, 0x4, RZ ;  /* 0x0000000413077824 */ /* 0x000fe200078e00ff */
[----:B------:R-:W-:Y:S01]  /*7310*/  ISETP.GT.AND P2, PT, R10, 0x8, PT ;  /* 0x000000080a00780c */ /* 0x000fe20003f44270 */
[-C--:B------:R-:W-:Y:S01]  /*7320*/  FMUL R15, R90, R0.reuse ;  /* 0x000000005a0f7220 */ /* 0x080fe20000400000 */
[----:B------:R-:W-:Y:S01]  /*7330*/  LEA.HI.X R3, R14, UR5, R17, 0x2, P1 ;  /* 0x000000050e037c11 */ /* 0x000fe200088f1411 */
[-C--:B------:R-:W-:Y:S01]  /*7340*/  FMUL R91, R91, R0.reuse ;  /* 0x000000005b5b7220 */ /* 0x080fe20000400000 */
[----:B------:R-:W-:Y:S01]  /*7350*/  F2FP.TF32.F32.PACK_B R9, R9 ;  /* 0x00000009ff09723e */ /* 0x000fe200024050ff */
[-C--:B------:R-:W-:Y:S01]  /*7360*/  FMUL R93, R93, R0.reuse ;  /* 0x000000005d5d7220 */ /* 0x080fe20000400000 */
[----:B------:R-:W-:Y:S01]  /*7370*/  F2FP.TF32.F32.PACK_B R89, R89 ;  /* 0x00000059ff59723e */ /* 0x000fe200024050ff */
[-C--:B------:R-:W-:Y:S01]  /*7380*/  FMUL R17, R94, R0.reuse ;  /* 0x000000005e117220 */ /* 0x080fe20000400000 */
[----:B------:R-:W-:Y:S01]  /*7390*/  SHF.L.U64.HI R5, R19, 0x2, R18 ;  /* 0x0000000213057819 */ /* 0x000fe20000010212 */
[----:B------:R0:W-:Y:S01]  /*73a0*/  @P0 STG.E desc[UR12][R2.64], R9 ;  /* 0x0000000902000986 */ /* 0x0001e2000c10190c */
[C---:B------:R-:W-:Y:S01]  /*73b0*/  ISETP.GT.AND P0, PT, R8.reuse, RZ, P2 ;  /* 0x000000ff0800720c */ /* 0x040fe20001704270 */
[----:B------:R-:W-:Y:S01]  /*73c0*/  FMUL R95, R95, R0 ;  /* 0x000000005f5f7220 */ /* 0x000fe20000400000 */
[C---:B------:R-:W-:Y:S01]  /*73d0*/  ISETP.GT.AND P5, PT, R8.reuse, 0x1, P2 ;  /* 0x000000010800780c */ /* 0x040fe200017a4270 */
[----:B------:R-:W-:Y:S01]  /*73e0*/  @P4 STG.E desc[UR12][R2.64+0x4], R89 ;  /* 0x0000045902004986 */ /* 0x000fe2000c10190c */
[----:B------:R-:W-:Y:S01]  /*73f0*/  IADD3 R12, P4, R7, R2, RZ ;  /* 0x00000002070c7210 */ /* 0x000fe20007f9e0ff */
[-C--:B------:R-:W-:Y:S01]  /*7400*/  FMUL R97, R97, R0.reuse ;  /* 0x0000000061617220 */ /* 0x080fe20000400000 */
[C---:B------:R-:W-:Y:S01]  /*7410*/  ISETP.GT.AND P1, PT, R8.reuse, 0x8, P3 ;  /* 0x000000080800780c */ /* 0x040fe20001f24270 */
[-C--:B------:R-:W-:Y:S01]  /*7420*/  FMUL R99, R99, R0.reuse ;  /* 0x0000000063637220 */ /* 0x080fe20000400000 */
[----:B------:R-:W-:Y:S01]  /*7430*/  F2FP.TF32.F32.PACK_B R15, R15 ;  /* 0x0000000fff0f723e */ /* 0x000fe200024050ff */
[----:B------:R-:W-:Y:S01]  /*7440*/  IMAD.X R13, R5, 0x1, R3, P4 ;  /* 0x00000001050d7824 */ /* 0x000fe200020e0603 */
[----:B------:R-:W-:Y:S01]  /*7450*/  ISETP.GT.AND P4, PT, R8, 0x9, P3 ;  /* 0x000000090800780c */ /* 0x000fe20001f84270 */
[-C--:B0-----:R-:W-:Y:S01]  /*7460*/  FMUL R9, R92, R0.reuse ;  /* 0x000000005c097220 */ /* 0x081fe20000400000 */
[----:B------:R-:W-:Y:S01]  /*7470*/  F2FP.TF32.F32.PACK_B R91, R91 ;  /* 0x0000005bff5b723e */ /* 0x000fe200024050ff */
[-C--:B------:R-:W-:Y:S01]  /*7480*/  FMUL R101, R101, R0.reuse ;  /* 0x0000000065657220 */ /* 0x080fe20000400000 */
[----:B------:R-:W-:Y:S01]  /*7490*/  F2FP.TF32.F32.PACK_B R93, R93 ;  /* 0x0000005dff5d723e */ /* 0x000fe200024050ff */
[----:B------:R0:W-:Y:S01]  /*74a0*/  @P0 STG.E desc[UR12][R12.64], R15 ;  /* 0x0000000f0c000986 */ /* 0x0001e2000c10190c */
[----:B------:R-:W-:Y:S01]  /*74b0*/  F2FP.TF32.F32.PACK_B R9, R9 ;  /* 0x00000009ff09723e */ /* 0x000fe200024050ff */
[-C--:B------:R-:W-:Y:S01]  /*74c0*/  FMUL R103, R103, R0.reuse ;  /* 0x0000000067677220 */ /* 0x080fe20000400000 */
[C---:B------:R-:W-:Y:S01]  /*74d0*/  ISETP.GT.AND P0, PT, R8.reuse, 0x8, P2 ;  /* 0x000000080800780c */ /* 0x040fe20001704270 */
[----:B------:R-:W-:Y:S01]  /*74e0*/  @P5 STG.E desc[UR12][R12.64+0x4], R91 ;  /* 0x0000045b0c005986 */ /* 0x000fe2000c10190c */
[C---:B------:R-:W-:Y:S01]  /*74f0*/  ISETP.GT.AND P5, PT, R8.reuse, 0x9, P2 ;  /* 0x000000090800780c */ /* 0x040fe200017a4270 */
[-C--:B------:R-:W-:Y:S01]  /*7500*/  FMUL R105, R105, R0.reuse ;  /* 0x0000000069697220 */ /* 0x080fe20000400000 */
[----:B------:R-:W-:Y:S01]  /*7510*/  F2FP.TF32.F32.PACK_B R17, R17 ;  /* 0x00000011ff11723e */ /* 0x000fe200024050ff */
[----:B------:R1:W-:Y:S01]  /*7520*/  @P1 STG.E desc[UR12][R2.64+0x20], R9 ;  /* 0x0000200902001986 */ /* 0x0003e2000c10190c */
[----:B------:R-:W-:Y:S01]  /*7530*/  F2FP.TF32.F32.PACK_B R95, R95 ;  /* 0x0000005fff5f723e */ /* 0x000fe200024050ff */
[-C--:B------:R-:W-:Y:S01]  /*7540*/  FMUL R107, R107, R0.reuse ;  /* 0x000000006b6b7220 */ /* 0x080fe20000400000 */
[C---:B------:R-:W-:Y:S01]  /*7550*/  ISETP.GT.AND P1, PT, R8.reuse, 0x11, P3 ;  /* 0x000000110800780c */ /* 0x040fe20001f24270 */
[----:B------:R-:W-:Y:S01]  /*7560*/  @P4 STG.E desc[UR12][R2.64+0x24], R93 ;  /* 0x0000245d02004986 */ /* 0x000fe2000c10190c */
[----:B------:R-:W-:Y:S01]  /*7570*/  ISETP.GT.AND P4, PT, R8, 0x10, P3 ;  /* 0x000000100800780c */ /* 0x000fe20001f84270 */
[-C--:B0-----:R-:W-:Y:S01]  /*7580*/  FMUL R15, R96, R0.reuse ;  /* 0x00000000600f7220 */ /* 0x081fe20000400000 */
[----:B------:R-:W-:Y:S01]  /*7590*/  F2FP.TF32.F32.PACK_B R97, R97 ;  /* 0x00000061ff61723e */ /* 0x000fe200024050ff */
[----:B------:R0:W-:Y:S01]  /*75a0*/  @P0 STG.E desc[UR12][R12.64+0x20], R17 ;  /* 0x000020110c000986 */ /* 0x0001e2000c10190c */
[----:B------:R-:W-:Y:S01]  /*75b0*/  ISETP.GT.AND P0, PT, R8, 0x10, P2 ;  /* 0x000000100800780c */ /* 0x000fe20001704270 */
[-C--:B------:R-:W-:Y:S01]  /*75c0*/  FMUL R109, R109, R0.reuse ;  /* 0x000000006d6d7220 */ /* 0x080fe20000400000 */
[----:B------:R-:W-:Y:S01]  /*75d0*/  F2FP.TF32.F32.PACK_B R15, R15 ;  /* 0x0000000fff0f723e */ /* 0x000fe200024050ff */
[----:B------:R-:W-:Y:S01]  /*75e0*/  @P5 STG.E desc[UR12][R12.64+0x24], R95 ;  /* 0x0000245f0c005986 */ /* 0x000fe2000c10190c */
[-C--:B-1----:R-:W-:Y:S01]  /*75f0*/  FMUL R9, R98, R0.reuse ;  /* 0x0000000062097220 */ /* 0x082fe20000400000 */
[----:B------:R-:W-:Y:S01]  /*7600*/  F2FP.TF32.F32.PACK_B R99, R99 ;  /* 0x00000063ff63723e */ /* 0x000fe200024050ff */
[-C--:B------:R-:W-:Y:S01]  /*7610*/  FMUL R111, R111, R0.reuse ;  /* 0x000000006f6f7220 */ /* 0x080fe20000400000 */
[C---:B------:R-:W-:Y:S01]  /*7620*/  ISETP.GT.AND P5, PT, R8.reuse, 0x18, P3 ;  /* 0x000000180800780c */ /* 0x040fe20001fa4270 */
[-C--:B------:R-:W-:Y:S01]  /*7630*/  FMUL R113, R113, R0.reuse ;  /* 0x0000000071717220 */ /* 0x080fe20000400000 */
[----:B------:R1:W-:Y:S01]  /*7640*/  @P4 STG.E desc[UR12][R2.64+0x40], R15 ;  /* 0x0000400f02004986 */ /* 0x0003e2000c10190c */
[----:B------:R-:W-:Y:S01]  /*7650*/  ISETP.GT.AND P4, PT, R8, 0x11, P2 ;  /* 0x000000110800780c */ /* 0x000fe20001784270 */
[-C--:B0-----:R-:W-:Y:S01]  /*7660*/  FMUL R17, R100, R0.reuse ;  /* 0x0000000064117220 */ /* 0x081fe20000400000 */
[----:B------:R-:W-:Y:S01]  /*7670*/  F2FP.TF32.F32.PACK_B R9, R9 ;  /* 0x00000009ff09723e */ /* 0x000fe200024050ff */
[----:B------:R-:W-:Y:S01]  /*7680*/  @P1 STG.E desc[UR12][R2.64+0x44], R97 ;  /* 0x0000446102001986 */ /* 0x000fe2000c10190c */
[C---:B------:R-:W-:Y:S01]  /*7690*/  ISETP.GT.AND P1, PT, R8.reuse, 0x19, P3 ;  /* 0x000000190800780c */ /* 0x040fe20001f24270 */
[-C--:B------:R-:W-:Y:S01]  /*76a0*/  FMUL R115, R115, R0.reuse ;  /* 0x0000000073737220 */ /* 0x080fe20000400000 */
[----:B------:R-:W-:Y:S01]  /*76b0*/  F2FP.TF32.F32.PACK_B R17, R17 ;  /* 0x00000011ff11723e */ /* 0x000fe200024050ff */
[----:B------:R0:W-:Y:S01]  /*76c0*/  @P0 STG.E desc[UR12][R12.64+0x40], R9 ;  /* 0x000040090c000986 */ /* 0x0001e2000c10190c */
[----:B------:R-:W-:Y:S01]  /*76d0*/  ISETP.GT.AND P0, PT, R8, 0x18, P2 ;  /* 0x000000180800780c */ /* 0x000fe20001704270 */
[-C--:B------:R-:W-:Y:S01]  /*76e0*/  FMUL R117, R117, R0.reuse ;  /* 0x0000000075757220 */ /* 0x080fe20000400000 */
[----:B------:R-:W-:Y:S01]  /*76f0*/  F2FP.TF32.F32.PACK_B R101, R101 ;  /* 0x00000065ff65723e */ /* 0x000fe200024050ff */
[-C--:B-1----:R-:W-:Y:S01]  /*7700*/  FMUL R15, R102, R0.reuse ;  /* 0x00000000660f7220 */ /* 0x082fe20000400000 */
[----:B------:R-:W-:Y:S01]  /*7710*/  F2FP.TF32.F32.PACK_B R103, R103 ;  /* 0x00000067ff67723e */ /* 0x000fe200024050ff */
[----:B------:R-:W-:Y:S01]  /*7720*/  @P4 STG.E desc[UR12][R12.64+0x44], R99 ;  /* 0x000044630c004986 */ /* 0x000fe2000c10190c */
[C---:B------:R-:W-:Y:S01]  /*7730*/  ISETP.GT.AND P4, PT, R8.reuse, 0x19, P2 ;  /* 0x000000190800780c */ /* 0x040fe20001784270 */
[-C--:B------:R-:W-:Y:S01]  /*7740*/  FMUL R119, R119, R0.reuse ;  /* 0x0000000077777220 */ /* 0x080fe20000400000 */
[----:B------:R-:W-:Y:S01]  /*7750*/  F2FP.TF32.F32.PACK_B R15, R15 ;  /* 0x0000000fff0f723e */ /* 0x000fe200024050ff */
        /* <DEDUP_REMOVED lines=9> */
[C---:B------:R-:W-:Y:S01]  /*77f0*/  ISETP.GT.AND P0, PT, R8.reuse, 0x20, P2 ;  /* 0x000000200800780c */ /* 0x040fe20001704270 */
[-C--:B------:R-:W-:Y:S01]  /*7800*/  FMUL R123, R123, R0.reuse ;  /* 0x000000007b7b7220 */ /* 0x080fe20000400000 */
[----:B------:R-:W-:Y:S01]  /*7810*/  F2FP.TF32.F32.PACK_B R107, R107 ;  /* 0x0000006bff6b723e */ /* 0x000fe200024050ff */
[----:B------:R-:W-:Y:S01]  /*7820*/  @P4 STG.E desc[UR12][R12.64+0x64], R103 ;  /* 0x000064670c004986 */ /* 0x000fe2000c10190c */
[----:B------:R-:W-:Y:S01]  /*7830*/  ISETP.GT.AND P4, PT, R8, 0x21, P2 ;  /* 0x000000210800780c */ /* 0x000fe20001784270 */
[-C--:B-1----:R-:W-:Y:S01]  /*7840*/  FMUL R17, R106, R0.reuse ;  /* 0x000000006a117220 */ /* 0x082fe20000400000 */
[----:B------:R-:W-:Y:S01]  /*7850*/  F2FP.TF32.F32.PACK_B R109, R109 ;  /* 0x0000006dff6d723e */ /* 0x000fe200024050ff */
[----:B------:R1:W-:Y:S01]  /*7860*/  @P5 STG.E desc[UR12][R2.64+0x80], R9 ;  /* 0x0000800902005986 */ /* 0x0003e2000c10190c */
[C---:B------:R-:W-:Y:S01]  /*7870*/  ISETP.GT.AND P5, PT, R8.reuse, 0x28, P3 ;  /* 0x000000280800780c */ /* 0x040fe20001fa4270 */
[-C--:B------:R-:W-:Y:S01]  /*7880*/  FMUL R125, R125, R0.reuse ;  /* 0x000000007d7d7220 */ /* 0x080fe20000400000 */
[----:B------:R-:W-:Y:S01]  /*7890*/  F2FP.TF32.F32.PACK_B R17, R17 ;  /* 0x00000011ff11723e */ /* 0x000fe200024050ff */
[----:B------:R-:W-:Y:S01]  /*78a0*/  @P1 STG.E desc[UR12][R2.64+0x84], R105 ;  /* 0x0000846902001986 */ /* 0x000fe2000c10190c */
[----:B------:R-:W-:Y:S01]  /*78b0*/  ISETP.GT.AND P1, PT, R8, 0x29, P3 ;  /* 0x000000290800780c */ /* 0x000fe20001f24270 */
[-C--:B0-----:R-:W-:Y:S01]  /*78c0*/  FMUL R15, R108, R0.reuse ;  /* 0x000000006c0f7220 */ /* 0x081fe20000400000 */
        /* <DEDUP_REMOVED lines=98> */
[----:B------:R-:W-:Y:S01]  /*7ef0*/  ISETP.GT.AND P0, PT, R8, 0x58, P2 ;  /* 0x000000580800780c */ /* 0x000fe20001704270 */
[----:B------:R-:W-:Y:S01]  /*7f00*/  IMAD.SHL.U32 R19, R16, 0x4, RZ ;  /* 0x0000000410137824 */ /* 0x000fe200078e00ff */
        /* <DEDUP_REMOVED lines=20> */
[C---:B------:R-:W-:Y:S01]  /*8050*/  ISETP.GT.AND P6, PT, R8.reuse, 0x70, P3 ;  /* 0x000000700800780c */ /* 0x040fe20001fc4270 */
        /* <DEDUP_REMOVED lines=17> */
[----:B------:R-:W-:Y:S01]  /*8170*/  ISETP.GT.AND P5, PT, R8, 0x70, P2 ;  /* 0x000000700800780c */ /* 0x000fe200017a4270 */
[-C--:B------:R-:W-:Y:S01]  /*8180*/  FMUL R31, R31, R0.reuse ;  /* 0x000000001f1f7220 */ /* 0x080fe20000400000 */
[----:B------:R-:W-:Y:S01]  /*8190*/  F2FP.TF32.F32.PACK_B R17, R17 ;  /* 0x00000011ff11723e */ /* 0x000fe200024050ff */
[-C--:B0-----:R-:W-:Y:S01]  /*81a0*/  FMUL R15, R144, R0.reuse ;  /* 0x00000000900f7220 */ /* 0x081fe20000400000 */
[----:B------:R-:W-:Y:S01]  /*81b0*/  @P1 STG.E desc[UR12][R2.64+0x1a4], R141 ;  /* 0x0001a48d02001986 */ /* 0x000fe2000c10190c */
[----:B------:R-:W-:Y:S01]  /*81c0*/  ISETP.GT.AND P1, PT, R8, 0x71, P3 ;  /* 0x000000710800780c */ /* 0x000fe20001f24270 */
[-C--:B------:R-:W-:Y:S01]  /*81d0*/  FMUL R33, R33, R0.reuse ;  /* 0x0000000021217220 */ /* 0x080fe20000400000 */
[----:B------:R-:W-:Y:S01]  /*81e0*/  F2FP.TF32.F32.PACK_B R145, R145 ;  /* 0x00000091ff91723e */ /* 0x000fe200024050ff */
[----:B------:R0:W-:Y:S01]  /*81f0*/  @P0 STG.E desc[UR12][R12.64+0x1a0], R17 ;  /* 0x0001a0110c000986 */ /* 0x0001e2000c10190c */
[----:B------:R-:W-:Y:S01]  /*8200*/  F2FP.TF32.F32.PACK_B R15, R15 ;  /* 0x0000000fff0f723e */ /* 0x000fe200024050ff */
[-C--:B------:R-:W-:Y:S01]  /*8210*/  FMUL R35, R35, R0.reuse ;  /* 0x0000000023237220 */ /* 0x080fe20000400000 */
[-C--:B-1----:R-:W-:Y:S01]  /*8220*/  FMUL R9, R146, R0.reuse ;  /* 0x0000000092097220 */ /* 0x082fe20000400000 */
        /* <DEDUP_REMOVED lines=8> */
[-C--:B0-----:R-:W-:Y:S01]  /*82b0*/  FMUL R17, R148, R0.reuse ;  /* 0x0000000094117220 */ /* 0x081fe20000400000 */
[----:B------:R-:W-:Y:S01]  /*82c0*/  ISETP.GT.AND P3, PT, R8, 0x79, P3 ;  /* 0x000000790800780c */ /* 0x000fe20001f64270 */
[----:B------:R-:W-:Y:S01]  /*82d0*/  @P1 STG.E desc[UR12][R2.64+0x1c4], R145 ;  /* 0x0001c49102001986 */ /* 0x000fe2000c10190c */
[C---:B------:R-:W-:Y:S01]  /*82e0*/  ISETP.GT.AND P1, PT, R10.reuse, 0x40, PT ;  /* 0x000000400a00780c */ /* 0x040fe20003f24270 */
[-C--:B------:R-:W-:Y:S01]  /*82f0*/  FMUL R41, R41, R0.reuse ;  /* 0x0000000029297220 */ /* 0x080fe20000400000 */
[----:B------:R-:W-:Y:S01]  /*8300*/  F2FP.TF32.F32.PACK_B R17, R17 ;  /* 0x00000011ff11723e */ /* 0x000fe200024050ff */
[----:B------:R0:W-:Y:S01]  /*8310*/  @P5 STG.E desc[UR12][R12.64+0x1c0], R9 ;  /* 0x0001c0090c005986 */ /* 0x0001e2000c10190c */
[----:B------:R-:W-:Y:S01]  /*8320*/  ISETP.GT.AND P0, PT, R10, 0x48, PT ;  /* 0x000000480a00780c */ /* 0x000fe20003f04270 */
[-C--:B------:R-:W-:Y:S01]  /*8330*/  FMUL R43, R43, R0.reuse ;  /* 0x000000002b2b7220 */ /* 0x080fe20000400000 */
[----:B------:R-:W-:Y:S01]  /*8340*/  F2FP.TF32.F32.PACK_B R149, R149 ;  /* 0x00000095ff95723e */ /* 0x000fe200024050ff */
[----:B------:R-:W-:Y:S01]  /*8350*/  @P6 STG.E desc[UR12][R12.64+0x1c4], R147 ;  /* 0x0001c4930c006986 */ /* 0x000fe2000c10190c */
[----:B-1----:R-:W-:Y:S01]  /*8360*/  SHF.L.U64.HI R15, R16, 0x2, R11 ;  /* 0x00000002100f7819 */ /* 0x002fe2000001020b */
[----:B------:R-:W-:Y:S01]  /*8370*/  FMUL R45, R45, R0 ;  /* 0x000000002d2d7220 */ /* 0x000fe20000400000 */
[----:B------:R-:W-:Y:S01]  /*8380*/  IADD3 R10, P5, R19, R2, RZ ;  /* 0x00000002130a7210 */ /* 0x000fe20007fbe0ff */
[----:B------:R1:W-:Y:S01]  /*8390*/  @P4 STG.E desc[UR12][R2.64+0x1e0], R17 ;  /* 0x0001e01102004986 */ /* 0x0003e2000c10190c */
[C---:B------:R-:W-:Y:S01]  /*83a0*/  ISETP.GT.AND P4, PT, R8.reuse, 0x78, P2 ;  /* 0x000000780800780c */ /* 0x040fe20001784270 */
[-C--:B------:R-:W-:Y:S01]  /*83b0*/  FMUL R47, R47, R0.reuse ;  /* 0x000000002f2f7220 */ /* 0x080fe20000400000 */
[C---:B------:R-:W-:Y:S01]  /*83c0*/  ISETP.GT.AND P2, PT, R8.reuse, 0x79, P2 ;  /* 0x000000790800780c */ /* 0x040fe20001744270 */
[----:B------:R2:W-:Y:S01]  /*83d0*/  @P3 STG.E desc[UR12][R2.64+0x1e4], R149 ;  /* 0x0001e49502003986 */ /* 0x0005e2000c10190c */
[----:B------:R-:W-:Y:S01]  /*83e0*/  IMAD.X R11, R15, 0x1, R3, P5 ;  /* 0x000000010f0b7824 */ /* 0x000fe200028e0603 */
[----:B------:R-:W-:Y:S01]  /*83f0*/  ISETP.GT.AND P3, PT, R8, 0x1, P1 ;  /* 0x000000010800780c */ /* 0x000fe20000f64270 */
[----:B0-----:R-:W-:Y:S01]  /*8400*/  FMUL R9, R150, R0 ;  /* 0x0000000096097220 */ /* 0x001fe20000400000 */
[----:B------:R-:W-:Y:S01]  /*8410*/  IADD3 R14, P5, P6, R7, R2, R19 ;  /* 0x00000002070e7210 */ /* 0x000fe20007ebe013 */
[-C--:B------:R-:W-:Y:S01]  /*8420*/  FMUL R49, R49, R0.reuse ;  /* 0x0000000031317220 */ /* 0x080fe20000400000 */
[----:B------:R-:W-:Y:S01]  /*8430*/  F2FP.TF32.F32.PACK_B R151, R151 ;  /* 0x00000097ff97723e */ /* 0x000fe200024050ff */
[-C--:B------:R-:W-:Y:S01]  /*8440*/  FMUL R51, R51, R0.reuse ;  /* 0x0000000033337220 */ /* 0x080fe20000400000 */
[----:B------:R-:W-:Y:S01]  /*8450*/  IADD3.X R15, R5, R3, R15, P5, P6 ;  /* 0x00000003050f7210 */ /* 0x000fe20002fec40f */
[-C--:B-1----:R-:W-:Y:S01]  /*8460*/  FMUL R17, R24, R0.reuse ;  /* 0x0000000018117220 */ /* 0x082fe20000400000 */
[----:B------:R-:W-:Y:S01]  /*8470*/  F2FP.TF32.F32.PACK_B R9, R9 ;  /* 0x00000009ff09723e */ /* 0x000fe200024050ff */
[-C--:B------:R-:W-:Y:S01]  /*8480*/  FMUL R53, R53, R0.reuse ;  /* 0x0000000035357220 */ /* 0x080fe20000400000 */
[----:B--2---:R-:W-:Y:S01]  /*8490*/  @P4 IMAD.MOV.U32 R2, RZ, RZ, R12 ;  /* 0x000000ffff024224 */ /* 0x004fe200078e000c */
[----:B------:R-:W-:Y:S01]  /*84a0*/  F2FP.TF32.F32.PACK_B R25, R25 ;  /* 0x00000019ff19723e */ /* 0x000fe200024050ff */
[----:B------:R-:W-:Y:S01]  /*84b0*/  @P4 IMAD.MOV.U32 R3, RZ, RZ, R13 ;  /* 0x000000ffff034224 */ /* 0x000fe200078e000d */
[----:B------:R-:W-:Y:S01]  /*84c0*/  ISETP.GT.AND P5, PT, R8, RZ, P1 ;  /* 0x000000ff0800720c */ /* 0x000fe20000fa4270 */
[-C--:B------:R-:W-:Y:S01]  /*84d0*/  FMUL R55, R55, R0.reuse ;  /* 0x0000000037377220 */ /* 0x080fe20000400000 */
[----:B------:R-:W-:Y:S01]  /*84e0*/  F2FP.TF32.F32.PACK_B R17, R17 ;  /* 0x00000011ff11723e */ /* 0x000fe200024050ff */
[-C--:B------:R-:W-:Y:S01]  /*84f0*/  FMUL R57, R57, R0.reuse ;  /* 0x0000000039397220 */ /* 0x080fe20000400000 */
[----:B------:R0:W-:Y:S01]  /*8500*/  @P4 STG.E desc[UR12][R2.64+0x1e0], R9 ;  /* 0x0001e00902004986 */ /* 0x0001e2000c10190c */
[----:B------:R-:W-:Y:S01]  /*8510*/  IADD3 R4, P4, R10, R7, RZ ;  /* 0x000000070a047210 */ /* 0x000fe20007f9e0ff */
[-C--:B------:R-:W-:Y:S01]  /*8520*/  FMUL R7, R26, R0.reuse ;  /* 0x000000001a077220 */ /* 0x080fe20000400000 */
[----:B------:R-:W-:Y:S01]  /*8530*/  F2FP.TF32.F32.PACK_B R27, R27 ;  /* 0x0000001bff1b723e */ /* 0x000fe200024050ff */
[----:B------:R1:W-:Y:S01]  /*8540*/  @P2 STG.E desc[UR12][R12.64+0x1e4], R151 ;  /* 0x0001e4970c002986 */ /* 0x0003e2000c10190c */
[C---:B------:R-:W-:Y:S01]  /*8550*/  ISETP.GT.AND P2, PT, R8.reuse, RZ, P0 ;  /* 0x000000ff0800720c */ /* 0x040fe20000744270 */
[----:B------:R-:W-:Y:S01]  /*8560*/  IMAD.X R5, R11, 0x1, R5, P4 ;  /* 0x000000010b057824 */ /* 0x000fe200020e0605 */
[----:B------:R-:W-:Y:S01]  /*8570*/  F2FP.TF32.F32.PACK_B R7, R7 ;  /* 0x00000007ff07723e */ /* 0x000fe200024050ff */
[----:B------:R-:W-:Y:S01]  /*8580*/  @P3 STG.E desc[UR12][R10.64+0x4], R25 ;  /* 0x000004190a003986 */ /* 0x000fe2000c10190c */
[C---:B------:R-:W-:Y:S01]  /*8590*/  ISETP.GT.AND P3, PT, R8.reuse, 0x1, P0 ;  /* 0x000000010800780c */ /* 0x040fe20000764270 */
[-C--:B------:R-:W-:Y:S01]  /*85a0*/  FMUL R59, R59, R0.reuse ;  /* 0x000000003b3b7220 */ /* 0x080fe20000400000 */
[C---:B------:R-:W-:Y:S01]  /*85b0*/  ISETP.GT.AND P4, PT, R8.reuse, 0x8, P1 ;  /* 0x000000080800780c */ /* 0x040fe20000f84270 */
[----:B------:R-:W-:Y:S01]  /*85c0*/  @P5 STG.E desc[UR12][R10.64], R17 ;  /* 0x000000110a005986 */ /* 0x000fe2000c10190c */
[----:B------:R-:W-:Y:S01]  /*85d0*/  ISETP.GT.AND P5, PT, R8, 0x9, P1 ;  /* 0x000000090800780c */ /* 0x000fe20000fa4270 */
[-C--:B0-----:R-:W-:Y:S01]  /*85e0*/  FMUL R9, R28, R0.reuse ;  /* 0x000000001c097220 */ /* 0x081fe20000400000 */
[----:B------:R-:W-:Y:S01]  /*85f0*/  F2FP.TF32.F32.PACK_B R29, R29 ;  /* 0x0000001dff1d723e */ /* 0x000fe200024050ff */
[-C--:B-1----:R-:W-:Y:S01]  /*8600*/  FMUL R13, R30, R0.reuse ;  /* 0x000000001e0d7220 */ /* 0x082fe20000400000 */
[----:B------:R-:W-:Y:S01]  /*8610*/  F2FP.TF32.F32.PACK_B R31, R31 ;  /* 0x0000001fff1f723e */ /* 0x000fe200024050ff */
[----:B------:R0:W-:Y:S01]  /*8620*/  @P2 STG.E desc[UR12][R4.64], R7 ;  /* 0x0000000704002986 */ /* 0x0001e2000c10190c */
[C---:B------:R-:W-:Y:S01]  /*8630*/  ISETP.GT.AND P2, PT, R8.reuse, 0x8, P0 ;  /* 0x000000080800780c */ /* 0x040fe20000744270 */
[-C--:B------:R-:W-:Y:S01]  /*8640*/  FMUL R61, R61, R0.reuse ;  /* 0x000000003d3d7220 */ /* 0x080fe20000400000 */
[----:B------:R-:W-:Y:S01]  /*8650*/  F2FP.TF32.F32.PACK_B R9, R9 ;  /* 0x00000009ff09723e */ /* 0x000fe200024050ff */
[----:B------:R-:W-:Y:S01]  /*8660*/  @P3 IMAD.MOV.U32 R2, RZ, RZ, R4 ;  /* 0x000000ffff023224 */ /* 0x000fe200078e0004 */
[----:B------:R-:W-:Y:S01]  /*8670*/  F2FP.TF32.F32.PACK_B R13, R13 ;  /* 0x0000000dff0d723e */ /* 0x000fe200024050ff */
[----:B------:R-:W-:Y:S01]  /*8680*/  @P3 IMAD.MOV.U32 R3, RZ, RZ, R5 ;  /* 0x000000ffff033224 */ /* 0x000fe200078e0005 */
[----:B------:R-:W-:Y:S01]  /*8690*/  F2FP.TF32.F32.PACK_B R33, R33 ;  /* 0x00000021ff21723e */ /* 0x000fe200024050ff */
[-C--:B------:R-:W-:Y:S01]  /*86a0*/  FMUL R63, R63, R0.reuse ;  /* 0x000000003f3f7220 */ /* 0x080fe20000400000 */
[----:B------:R-:W-:Y:S01]  /*86b0*/  F2FP.TF32.F32.PACK_B R35, R35 ;  /* 0x00000023ff23723e */ /* 0x000fe200024050ff */
[-C--:B------:R-:W-:Y:S01]  /*86c0*/  FMUL R65, R65, R0.reuse ;  /* 0x0000000041417220 */ /* 0x080fe20000400000 */
        /* <DEDUP_REMOVED lines=22> */
[----:B------:R-:W-:Y:S01]  /*8830*/  FMUL R73, R73, R0 ;  /* 0x0000000049497220 */ /* 0x000fe20000400000 */
[----:B------:R-:W-:Y:S01]  /*8840*/  F2FP.TF32.F32.PACK_B R9, R9 ;  /* 0x00000009ff09723e */ /* 0x000fe200024050ff */
[----:B------:R-:W-:Y:S01]  /*8850*/  @P5 STG.E desc[UR12][R10.64+0x44], R33 ;  /* 0x000044210a005986 */ /* 0x000fe2000c10190c */
[----:B------:R-:W-:Y:S01]  /*8860*/  ISETP.GT.AND P5, PT, R8, 0x19, P1 ;  /* 0x000000190800780c */ /* 0x000fe20000fa4270 */
[----:B------:R-:W-:-:S02]  /*8870*/  @P2 IMAD.MOV.U32 R2, RZ, RZ, R14 ;  /* 0x000000ffff022224 */ /* 0x000fc400078e000e */
[-C--:B-1----:R-:W-:Y:S01]  /*8880*/  FMUL R5, R36, R0.reuse ;  /* 0x0000000024057220 */ /* 0x082fe20000400000 */
[----:B------:R-:W-:Y:S01]  /*8890*/  @P2 IMAD.MOV.U32 R3, RZ, RZ, R15 ;  /* 0x000000ffff032224 */ /* 0x000fe200078e000f */
[----:B------:R-:W-:Y:S01]  /*88a0*/  F2FP.TF32.F32.PACK_B R45, R45 ;  /* 0x0000002dff2d723e */ /* 0x000fe200024050ff */
[-C--:B------:R-:W-:Y:S01]  /*88b0*/  FMUL R75, R75, R0.reuse ;  /* 0x000000004b4b7220 */ /* 0x080fe20000400000 */
[----:B------:R-:W-:Y:S01]  /*88c0*/  F2FP.TF32.F32.PACK_B R47, R47 ;  /* 0x0000002fff2f723e */ /* 0x000fe200024050ff */
[-C--:B0-----:R-:W-:Y:S01]  /*88d0*/  FMUL R7, R38, R0.reuse ;  /* 0x0000000026077220 */ /* 0x081fe20000400000 */
[----:B------:R0:W-:Y:S01]  /*88e0*/  @P2 STG.E desc[UR12][R2.64+0x40], R9 ;  /* 0x0000400902002986 */ /* 0x0001e2000c10190c */
[----:B------:R-:W-:Y:S01]  /*88f0*/  ISETP.GT.AND P2, PT, R8, 0x18, P0 ;  /* 0x000000180800780c */ /* 0x000fe20000744270 */
[-C--:B------:R-:W-:Y:S01]  /*8900*/  FMUL R77, R77, R0.reuse ;  /* 0x000000004d4d7220 */ /* 0x080fe20000400000 */
[----:B------:R-:W-:Y:S01]  /*8910*/  F2FP.TF32.F32.PACK_B R5, R5 ;  /* 0x00000005ff05723e */ /* 0x000fe200024050ff */
[-C--:B------:R-:W-:Y:S01]  /*8920*/  FMUL R13, R78, R0.reuse ;  /* 0x000000004e0d7220 */ /* 0x080fe20000400000 */
[----:B------:R-:W-:Y:S01]  /*8930*/  F2FP.TF32.F32.PACK_B R7, R7 ;  /* 0x00000007ff07723e */ /* 0x000fe200024050ff */
[-C--:B------:R-:W-:Y:S01]  /*8940*/  FMUL R79, R79, R0.reuse ;  /* 0x000000004f4f7220 */ /* 0x080fe20000400000 */
[----:B------:R-:W-:Y:S01]  /*8950*/  F2FP.TF32.F32.PACK_B R49, R49 ;  /* 0x00000031ff31723e */ /* 0x000fe200024050ff */
[-C--:B------:R-:W-:Y:S01]  /*8960*/  FMUL R81, R81, R0.reuse ;  /* 0x0000000051517220 */ /* 0x080fe20000400000 */
[----:B------:R-:W-:Y:S01]  /*8970*/  F2FP.TF32.F32.PACK_B R51, R51 ;  /* 0x00000033ff33723e */ /* 0x000fe200024050ff */
[----:B------:R-:W-:Y:S01]  /*8980*/  FMUL R83, R83, R0 ;  /* 0x0000000053537220 */ /* 0x000fe20000400000 */
[----:B------:R-:W-:Y:S01]  /*8990*/  F2FP.TF32.F32.PACK_B R53, R53 ;  /* 0x00000035ff35723e */ /* 0x000fe200024050ff */
[----:B0-----:R-:W-:-:S02]  /*89a0*/  @P3 IMAD.MOV.U32 R2, RZ, RZ, R14 ;  /* 0x000000ffff023224 */ /* 0x001fc400078e000e */
[-C--:B------:R-:W-:Y:S01]  /*89b0*/  FMUL R9, R40, R0.reuse ;  /* 0x0000000028097220 */ /* 0x080fe20000400000 */
[----:B------:R-:W-:Y:S01]  /*89c0*/  @P3 IMAD.MOV.U32 R3, RZ, RZ, R15 ;  /* 0x000000ffff033224 */ /* 0x000fe200078e000f */
[----:B------:R-:W-:Y:S01]  /*89d0*/  F2FP.TF32.F32.PACK_B R55, R55 ;  /* 0x00000037ff37723e */ /* 0x000fe200024050ff */
[-C--:B------:R-:W-:Y:S01]  /*89e0*/  FMUL R17, R84, R0.reuse ;  /* 0x0000000054117220 */ /* 0x080fe20000400000 */
[----:B------:R-:W-:Y:S01]  /*89f0*/  F2FP.TF32.F32.PACK_B R57, R57 ;  /* 0x00000039ff39723e */ /* 0x000fe200024050ff */
[-C--:B------:R-:W-:Y:S01]  /*8a00*/  FMUL R85, R85, R0.reuse ;  /* 0x0000000055557220 */ /* 0x080fe20000400000 */
[----:B------:R0:W-:Y:S01]  /*8a10*/  @P3 STG.E desc[UR12][R2.64+0x44], R35 ;  /* 0x0000442302003986 */ /* 0x0001e2000c10190c */
[----:B------:R-:W-:Y:S01]  /*8a20*/  ISETP.GT.AND P3, PT, R8, 0x19, P0 ;  /* 0x000000190800780c */ /* 0x000fe20000764270 */
[----:B------:R-:W-:Y:S01]  /*8a30*/  FMUL R19, R86, R0 ;  /* 0x0000000056137220 */ /* 0x000fe20000400000 */
[----:B------:R-:W-:Y:S01]  /*8a40*/  F2FP.TF32.F32.PACK_B R9, R9 ;  /* 0x00000009ff09723e */ /* 0x000fe200024050ff */
[----:B------:R1:W-:Y:S01]  /*8a50*/  @P4 STG.E desc[UR12][R10.64+0x60], R5 ;  /* 0x000060050a004986 */ /* 0x0003e2000c10190c */
[----:B------:R-:W-:-:S02]  /*8a60*/  ISETP.GT.AND P4, PT, R8, 0x20, P1 ;  /* 0x000000200800780c */ /* 0x000fc40000f84270 */
[----:B------:R-:W-:Y:S01]  /*8a70*/  F2FP.TF32.F32.PACK_B R59, R59 ;  /* 0x0000003bff3b723e */ /* 0x000fe200024050ff */
[----:B------:R-:W-:Y:S01]  /*8a80*/  @P5 STG.E desc[UR12][R10.64+0x64], R37 ;  /* 0x000064250a005986 */ /* 0x000fe2000c10190c */
[----:B------:R-:W-:Y:S02]  /*8a90*/  ISETP.GT.AND P5, PT, R8, 0x21, P1 ;  /* 0x000000210800780c */ /* 0x000fe40000fa4270 */
[----:B------:R-:W-:Y:S01]  /*8aa0*/  F2FP.TF32.F32.PACK_B R61, R61 ;  /* 0x0000003dff3d723e */ /* 0x000fe200024050ff */
[----:B0-----:R-:W-:Y:S01]  /*8ab0*/  @P2 IMAD.MOV.U32 R2, RZ, RZ, R14 ;  /* 0x000000ffff022224 */ /* 0x001fe200078e000e */
[----:B------:R-:W-:Y:S01]  /*8ac0*/  F2FP.TF32.F32.PACK_B R63, R63 ;  /* 0x0000003fff3f723e */ /* 0x000fe200024050ff */
[----:B------:R-:W-:Y:S01]  /*8ad0*/  @P2 IMAD.MOV.U32 R3, RZ, RZ, R15 ;  /* 0x000000ffff032224 */ /* 0x000fe200078e000f */
[----:B------:R-:W-:Y:S01]  /*8ae0*/  F2FP.TF32.F32.PACK_B R65, R65 ;  /* 0x00000041ff41723e */ /* 0x000fe200024050ff */
[----:B-1----:R-:W-:Y:S01]  /*8af0*/  FMUL R5, R42, R0 ;  /* 0x000000002a057220 */ /* 0x002fe20000400000 */
[----:B------:R-:W-:-:S02]  /*8b00*/  ISETP.GT.AND P6, PT, R8, 0x59, P1 ;  /* 0x000000590800780c */ /* 0x000fc40000fc4270 */
[----:B------:R0:W-:Y:S01]  /*8b10*/  @P2 STG.E desc[UR12][R2.64+0x60], R7 ;  /* 0x0000600702002986 */ /* 0x0001e2000c10190c */
[----:B------:R-:W-:Y:S02]  /*8b20*/  ISETP.GT.AND P2, PT, R8, 0x20, P0 ;  /* 0x000000200800780c */ /* 0x000fe40000744270 */
[----:B------:R-:W-:Y:S02]  /*8b30*/  F2FP.TF32.F32.PACK_B R5, R5 ;  /* 0x00000005ff05723e */ /* 0x000fe400024050ff */
[----:B------:R-:W-:Y:S02]  /*8b40*/  F2FP.TF32.F32.PACK_B R67, R67 ;  /* 0x00000043ff43723e */ /* 0x000fe400024050ff */
[----:B------:R-:W-:Y:S02]  /*8b50*/  F2FP.TF32.F32.PACK_B R69, R69 ;  /* 0x00000045ff45723e */ /* 0x000fe400024050ff */
[----:B------:R-:W-:Y:S02]  /*8b60*/  F2FP.TF32.F32.PACK_B R71, R71 ;  /* 0x00000047ff47723e */ /* 0x000fe400024050ff */
[----:B------:R-:W-:Y:S01]  /*8b70*/  F2FP.TF32.F32.PACK_B R73, R73 ;  /* 0x00000049ff49723e */ /* 0x000fe200024050ff */
[----:B0-----:R-:W-:-:S02]  /*8b80*/  @P3 IMAD.MOV.U32 R2, RZ, RZ, R14 ;  /* 0x000000ffff023224 */ /* 0x001fc400078e000e */
[----:B------:R-:W-:Y:S01]  /*8b90*/  FMUL R7, R44, R0 ;  /* 0x000000002c077220 */ /* 0x000fe20000400000 */
[----:B------:R-:W-:Y:S01]  /*8ba0*/  @P3 IMAD.MOV.U32 R3, RZ, RZ, R15 ;  /* 0x000000ffff033224 */ /* 0x000fe200078e000f */
[----:B------:R-:W-:Y:S02]  /*8bb0*/  F2FP.TF32.F32.PACK_B R75, R75 ;  /* 0x0000004bff4b723e */ /* 0x000fe400024050ff */
[----:B------:R-:W-:Y:S02]  /*8bc0*/  F2FP.TF32.F32.PACK_B R77, R77 ;  /* 0x0000004dff4d723e */ /* 0x000fe400024050ff */
[----:B------:R0:W-:Y:S01]  /*8bd0*/  @P3 STG.E desc[UR12][R2.64+0x64], R39 ;  /* 0x0000642702003986 */ /* 0x0001e2000c10190c */
[C---:B------:R-:W-:Y:S02]  /*8be0*/  ISETP.GT.AND P3, PT, R8.reuse, 0x21, P0 ;  /* 0x000000210800780c */ /* 0x040fe40000764270 */
        /* <DEDUP_REMOVED lines=12> */
[----:B------:R-:W-:-:S02]  /*8cb0*/  F2FP.TF32.F32.PACK_B R17, R17 ;  /* 0x00000011ff11723e */ /* 0x000fc400024050ff */
[----:B------:R0:W-:Y:S01]  /*8cc0*/  @P2 STG.E desc[UR12][R2.64+0x80], R5 ;  /* 0x0000800502002986 */ /* 0x0001e2000c10190c */
[----:B------:R-:W-:Y:S02]  /*8cd0*/  ISETP.GT.AND P2, PT, R8, 0x28, P0 ;  /* 0x000000280800780c */ /* 0x000fe40000744270 */
[----:B------:R-:W-:Y:S02]  /*8ce0*/  F2FP.TF32.F32.PACK_B R9, R9 ;  /* 0x00000009ff09723e */ /* 0x000fe400024050ff */
[----:B------:R-:W-:Y:S02]  /*8cf0*/  F2FP.TF32.F32.PACK_B R85, R85 ;  /* 0x00000055ff55723e */ /* 0x000fe400024050ff */
[----:B------:R-:W-:Y:S01]  /*8d00*/  F2FP.TF32.F32.PACK_B R19, R19 ;  /* 0x00000013ff13723e */ /* 0x000fe200024050ff */
[----:B0-----:R-:W-:Y:S02]  /*8d10*/  @P3 IMAD.MOV.U32 R2, RZ, RZ, R14 ;  /* 0x000000ffff023224 */ /* 0x001fe400078e000e */
[----:B------:R-:W-:Y:S01]  /*8d20*/  FMUL R5, R48, R0 ;  /* 0x0000000030057220 */ /* 0x000fe20000400000 */
[----:B------:R-:W-:-:S04]  /*8d30*/  @P3 IMAD.MOV.U32 R3, RZ, RZ, R15 ;  /* 0x000000ffff033224 */ /* 0x000fc800078e000f */
[----:B------:R-:W-:Y:S01]  /*8d40*/  F2FP.TF32.F32.PACK_B R5, R5 ;  /* 0x00000005ff05723e */ /* 0x000fe200024050ff */
[----:B------:R0:W-:Y:S01]  /*8d50*/  @P3 STG.E desc[UR12][R2.64+0x84], R43 ;  /* 0x0000842b02003986 */ /* 0x0001e2000c10190c */
[----:B------:R-:W-:-:S03]  /*8d60*/  ISETP.GT.AND P3, PT, R8, 0x29, P0 ;  /* 0x000000290800780c */ /* 0x000fc60000764270 */
[----:B------:R1:W-:Y:S01]  /*8d70*/  @P4 STG.E desc[UR12][R10.64+0xa0], R7 ;  /* 0x0000a0070a004986 */ /* 0x0003e2000c10190c */
[----:B------:R-:W-:-:S03]  /*8d80*/  ISETP.GT.AND P4, PT, R8, 0x30, P1 ;  /* 0x000000300800780c */ /* 0x000fc60000f84270 */
[----:B------:R-:W-:Y:S01]  /*8d90*/  @P5 STG.E desc[UR12][R10.64+0xa4], R45 ;  /* 0x0000a42d0a005986 */ /* 0x000fe2000c10190c */
[----:B------:R-:W-:Y:S01]  /*8da0*/  ISETP.GT.AND P5, PT, R8, 0x31, P1 ;  /* 0x000000310800780c */ /* 0x000fe20000fa4270 */
[----:B0-----:R-:W-:Y:S02]  /*8db0*/  @P2 IMAD.MOV.U32 R2, RZ, RZ, R14 ;  /* 0x000000ffff022224 */ /* 0x001fe400078e000e */
[----:B------:R-:W-:Y:S02]  /*8dc0*/  @P2 IMAD.MOV.U32 R3, RZ, RZ, R15 ;  /* 0x000000ffff032224 */ /* 0x000fe400078e000f */
[----:B-1----:R-:W-:-:S03]  /*8dd0*/  FMUL R7, R50, R0 ;  /* 0x0000000032077220 */ /* 0x002fc60000400000 */
[----:B------:R0:W-:Y:S01]  /*8de0*/  @P2 STG.E desc[UR12][R2.64+0xa0], R9 ;  /* 0x0000a00902002986 */ /* 0x0001e2000c10190c */
[----:B------:R-:W-:Y:S02]  /*8df0*/  ISETP.GT.AND P2, PT, R8, 0x30, P0 ;  /* 0x000000300800780c */ /* 0x000fe40000744270 */
        /* <DEDUP_REMOVED lines=114> */
[-C--:B------:R-:W-:Y:S01]  /*9520*/  FMUL R7, R82, R0.reuse ;  /* 0x0000000052077220 */ /* 0x080fe20000400000 */
[----:B------:R-:W-:Y:S02]  /*9530*/  @P6 IMAD.MOV.U32 R3, RZ, RZ, R15 ;  /* 0x000000ffff036224 */ /* 0x000fe400078e000f */
[----:B------:R-:W-:Y:S02]  /*9540*/  FMUL R0, R87, R0 ;  /* 0x0000000057007220 */ /* 0x000fe40000400000 */
[----:B------:R-:W-:Y:S01]  /*9550*/  F2FP.TF32.F32.PACK_B R7, R7 ;  /* 0x00000007ff07723e */ /* 0x000fe200024050ff */
[----:B------:R0:W-:Y:S01]  /*9560*/  @P6 STG.E desc[UR12][R2.64+0x184], R75 ;  /* 0x0001844b02006986 */ /* 0x0001e2000c10190c */
[----:B------:R-:W-:-:S03]  /*9570*/  ISETP.GT.AND P6, PT, R8, 0x70, P1 ;  /* 0x000000700800780c */ /* 0x000fc60000fc4270 */
[----:B------:R-:W-:Y:S01]  /*9580*/  @P2 STG.E desc[UR12][R10.64+0x1a0], R9 ;  /* 0x0001a0090a002986 */ /* 0x000fe2000c10190c */
[----:B------:R-:W-:-:S03]  /*9590*/  ISETP.GT.AND P2, PT, R8, 0x71, P1 ;  /* 0x000000710800780c */ /* 0x000fc60000f44270 */
[----:B------:R-:W-:Y:S01]  /*95a0*/  @P5 STG.E desc[UR12][R10.64+0x1a4], R77 ;  /* 0x0001a44d0a005986 */ /* 0x000fe2000c10190c */
[----:B------:R-:W-:Y:S01]  /*95b0*/  ISETP.GT.AND P5, PT, R8, 0x70, P0 ;  /* 0x000000700800780c */ /* 0x000fe200007a4270 */
[----:B0-----:R-:W-:Y:S02]  /*95c0*/  @P3 IMAD.MOV.U32 R2, RZ, RZ, R14 ;  /* 0x000000ffff023224 */ /* 0x001fe400078e000e */
[----:B------:R-:W-:-:S05]  /*95d0*/  @P3 IMAD.MOV.U32 R3, RZ, RZ, R15 ;  /* 0x000000ffff033224 */ /* 0x000fca00078e000f */
[----:B------:R0:W-:Y:S01]  /*95e0*/  @P3 STG.E desc[UR12][R2.64+0x1a0], R13 ;  /* 0x0001a00d02003986 */ /* 0x0001e2000c10190c */
[C---:B------:R-:W-:Y:S02]  /*95f0*/  ISETP.GT.AND P3, PT, R8.reuse, 0x78, P1 ;  /* 0x000000780800780c */ /* 0x040fe40000f64270 */
[----:B------:R-:W-:Y:S01]  /*9600*/  ISETP.GT.AND P1, PT, R8, 0x79, P1 ;  /* 0x000000790800780c */ /* 0x000fe20000f24270 */
[----:B0-----:R-:W-:Y:S02]  /*9610*/  @P4 IMAD.MOV.U32 R2, RZ, RZ, R14 ;  /* 0x000000ffff024224 */ /* 0x001fe400078e000e */
[----:B------:R-:W-:-:S05]  /*9620*/  @P4 IMAD.MOV.U32 R3, RZ, RZ, R15 ;  /* 0x000000ffff034224 */ /* 0x000fca00078e000f */
[----:B------:R0:W-:Y:S01]  /*9630*/  @P4 STG.E desc[UR12][R2.64+0x1a4], R79 ;  /* 0x0001a44f02004986 */ /* 0x0001e2000c10190c */
[----:B------:R-:W-:-:S03]  /*9640*/  ISETP.GT.AND P4, PT, R8, 0x71, P0 ;  /* 0x000000710800780c */ /* 0x000fc60000784270 */
[----:B------:R-:W-:Y:S01]  /*9650*/  @P6 STG.E desc[UR12][R10.64+0x1c0], R5 ;  /* 0x0001c0050a006986 */ /* 0x000fe2000c10190c */
[C---:B------:R-:W-:Y:S02]  /*9660*/  ISETP.GT.AND P6, PT, R8.reuse, 0x78, P0 ;  /* 0x000000780800780c */ /* 0x040fe400007c4270 */
[----:B------:R-:W-:Y:S01]  /*9670*/  ISETP.GT.AND P0, PT, R8, 0x79, P0 ;  /* 0x000000790800780c */ /* 0x000fe20000704270 */
[----:B------:R-:W-:Y:S01]  /*9680*/  @P2 STG.E desc[UR12][R10.64+0x1c4], R81 ;  /* 0x0001c4510a002986 */ /* 0x000fe2000c10190c */
[----:B0-----:R-:W-:Y:S02]  /*9690*/  @P5 IMAD.MOV.U32 R2, RZ, RZ, R14 ;  /* 0x000000ffff025224 */ /* 0x001fe400078e000e */
[----:B------:R-:W-:-:S05]  /*96a0*/  @P5 IMAD.MOV.U32 R3, RZ, RZ, R15 ;  /* 0x000000ffff035224 */ /* 0x000fca00078e000f */
[----:B------:R0:W-:Y:S02]  /*96b0*/  @P5 STG.E desc[UR12][R2.64+0x1c0], R7 ;  /* 0x0001c00702005986 */ /* 0x0001e4000c10190c */
[----:B0-----:R-:W-:Y:S02]  /*96c0*/  @P4 IMAD.MOV.U32 R2, RZ, RZ, R14 ;  /* 0x000000ffff024224 */ /* 0x001fe400078e000e */
[----:B------:R-:W-:-:S05]  /*96d0*/  @P4 IMAD.MOV.U32 R3, RZ, RZ, R15 ;  /* 0x000000ffff034224 */ /* 0x000fca00078e000f */
[----:B------:R0:W-:Y:S04]  /*96e0*/  @P4 STG.E desc[UR12][R2.64+0x1c4], R83 ;  /* 0x0001c45302004986 */ /* 0x0001e8000c10190c */
[----:B------:R1:W-:Y:S04]  /*96f0*/  @P3 STG.E desc[UR12][R10.64+0x1e0], R17 ;  /* 0x0001e0110a003986 */ /* 0x0003e8000c10190c */
[----:B------:R1:W-:Y:S01]  /*9700*/  @P1 STG.E desc[UR12][R10.64+0x1e4], R85 ;  /* 0x0001e4550a001986 */ /* 0x0003e2000c10190c */
[----:B0-----:R-:W-:Y:S02]  /*9710*/  @P6 IMAD.MOV.U32 R2, RZ, RZ, R14 ;  /* 0x000000ffff026224 */ /* 0x001fe400078e000e */
[----:B------:R-:W-:-:S05]  /*9720*/  @P6 IMAD.MOV.U32 R3, RZ, RZ, R15 ;  /* 0x000000ffff036224 */ /* 0x000fca00078e000f */
[----:B------:R1:W-:Y:S01]  /*9730*/  @P6 STG.E desc[UR12][R2.64+0x1e0], R19 ;  /* 0x0001e01302006986 */ /* 0x0003e2000c10190c */
[----:B------:R-:W-:Y:S05]  /*9740*/  @!P0 EXIT ;  /* 0x000000000000894d */ /* 0x000fea0003800000 */
[----:B-1----:R-:W-:-:S05]  /*9750*/  F2FP.TF32.F32.PACK_B R3, R0 ;  /* 0x00000000ff03723e */ /* 0x002fca00024050ff */
[----:B------:R-:W-:Y:S01]  /*9760*/  STG.E desc[UR12][R14.64+0x1e4], R3 ;  /* 0x0001e4030e007986 */ /* 0x000fe2000c10190c */
[----:B------:R-:W-:Y:S05]  /*9770*/  EXIT ;  /* 0x000000000000794d */ /* 0x000fea0003800000 */
.L_x_13:
[----:B------:R-:W-:-:S13]  /*9780*/  ISETP.NE.AND P0, PT, R8, RZ, PT ;  /* 0x000000ff0800720c */ /* 0x000fda0003f05270 */
[----:B------:R-:W-:Y:S05]  /*9790*/  @P0 EXIT ;  /* 0x000000000000094d */ /* 0x000fea0003800000 */
[----:B------:R-:W0:Y:S01]  /*97a0*/  S2UR UR4, SR_CgaCtaId ;  /* 0x00000000000479c3 */ /* 0x000e220000008800 */
[----:B------:R-:W-:Y:S01]  /*97b0*/  ELECT P0, URZ, PT ;  /* 0x00000000003f782f */ /* 0x000fe20003800000 */
[----:B0-----:R-:W-:-:S12]  /*97c0*/  IMAD.U32 R18, RZ, RZ, UR4 ;  /* 0x00000004ff127e24 */ /* 0x001fd8000f8e00ff */
[----:B------:R-:W-:Y:S05]  /*97d0*/  @!P0 BRA `(.L_x_278) ;  /* 0x0000004400008947 */ /* 0x000fea0003800000 */
[----:B------:R-:W-:Y:S01]  /*97e0*/  ISETP.GE.AND P0, PT, R5, 0x1, PT ;  /* 0x000000010500780c */ /* 0x000fe20003f06270 */
[----:B-----5:R-:W-:-:S05]  /*97f0*/  IMAD.SHL.U32 R0, R18, 0x4, RZ ;  /* 0x0000000412007824 */ /* 0x020fca00078e00ff */
[----:B------:R-:W-:-:S05]  /*9800*/  LOP3.LUT R0, R0, 0x4, RZ, 0xc0, !PT ;  /* 0x0000000400007812 */ /* 0x000fca00078ec0ff */
[----:B------:R-:W-:Y:S02]  /*9810*/  IMAD R2, R13, 0x80, R0 ;  /* 0x000000800d027824 */ /* 0x000fe400078e0200 */
[----:B------:R-:W-:Y:S05]  /*9820*/  @!P0 BRA `(.L_x_278) ;  /* 0x0000004000ec8947 */ /* 0x000fea0003800000 */
[----:B------:R-:W-:Y:S01]  /*9830*/  IMAD R4, R16, R17, RZ ;  /* 0x0000001110047224 */ /* 0x000fe200078e02ff */
[----:B------:R-:W-:Y:S01]  /*9840*/  LOP3.LUT P0, RZ, R10, 0x1f, RZ, 0xc0, !PT ;  /* 0x0000001f0aff7812 */ /* 0x000fe2000780c0ff */
[----:B------:R-:W-:Y:S01]  /*9850*/  IMAD.SHL.U32 R16, R12, 0x80, RZ ;  /* 0x000000800c107824 */ /* 0x000fe200078e00ff */
[C---:B------:R-:W-:Y:S01]  /*9860*/  ISETP.NE.AND P1, PT, R15.reuse, RZ, PT ;  /* 0x000000ff0f00720c */ /* 0x040fe20003f25270 */
[C---:B------:R-:W-:Y:S01]  /*9870*/  VIADD R48, R2.reuse, 0x8 ;  /* 0x0000000802307836 */ /* 0x040fe20000000000 */
[----:B------:R-:W-:Y:S01]  /*9880*/  ISETP.NE.OR P0, PT, R15, RZ, !P0 ;  /* 0x000000ff0f00720c */ /* 0x000fe20004705670 */
[----:B------:R-:W-:Y:S01]  /*9890*/  VIADD R49, R2, 0x10 ;  /* 0x0000001002317836 */ /* 0x000fe20000000000 */
[----:B------:R-:W-:Y:S01]  /*98a0*/  LOP3.LUT R0, R18, 0x1, RZ, 0xc0, !PT ;  /* 0x0000000112007812 */ /* 0x000fe200078ec0ff */
[C---:B------:R-:W-:Y:S01]  /*98b0*/  VIADD R50, R2.reuse, 0x18 ;  /* 0x0000001802327836 */ /* 0x040fe20000000000 */
[----:B------:R-:W-:Y:S01]  /*98c0*/  LOP3.LUT R63, R3, 0x2, RZ, 0xfc, !PT ;  /* 0x00000002033f7812 */ /* 0x000fe200078efcff */
[C---:B------:R-:W-:Y:S01]  /*98d0*/  VIADD R51, R2.reuse, 0x20 ;  /* 0x0000002002337836 */ /* 0x040fe20000000000 */
[----:B---3--:R-:W-:Y:S01]  /*98e0*/  CS2R R8, SRZ ;  /* 0x0000000000087805 */ /* 0x008fe2000001ff00 */
[C---:B------:R-:W-:Y:S01]  /*98f0*/  VIADD R52, R2.reuse, 0x28 ;  /* 0x0000002802347836 */ /* 0x040fe20000000000 */
[----:B------:R-:W-:Y:S01]  /*9900*/  CS2R R10, SRZ ;  /* 0x00000000000a7805 */ /* 0x000fe2000001ff00 */
[----:B------:R-:W-:-:S02]  /*9910*/  VIADD R53, R2, 0x30 ;  /* 0x0000003002357836 */ /* 0x000fc40000000000 */
[C---:B------:R-:W-:Y:S02]  /*9920*/  VIADD R54, R2.reuse, 0x38 ;  /* 0x0000003802367836 */ /* 0x040fe40000000000 */
[C---:B------:R-:W-:Y:S02]  /*9930*/  VIADD R55, R2.reuse, 0x40 ;  /* 0x0000004002377836 */ /* 0x040fe40000000000 */
[C---:B------:R-:W-:Y:S02]  /*9940*/  VIADD R56, R2.reuse, 0x48 ;  /* 0x0000004802387836 */ /* 0x040fe40000000000 */
[C---:B------:R-:W-:Y:S02]  /*9950*/  VIADD R57, R2.reuse, 0x50 ;  /* 0x0000005002397836 */ /* 0x040fe40000000000 */
[C---:B------:R-:W-:Y:S02]  /*9960*/  VIADD R58, R2.reuse, 0x58 ;  /* 0x00000058023a7836 */ /* 0x040fe40000000000 */
[----:B------:R-:W-:-:S02]  /*9970*/  VIADD R59, R2, 0x60 ;  /* 0x00000060023b7836 */ /* 0x000fc40000000000 */
[C---:B------:R-:W-:Y:S02]  /*9980*/  VIADD R60, R2.reuse, 0x68 ;  /* 0x00000068023c7836 */ /* 0x040fe40000000000 */
[C---:B------:R-:W-:Y:S02]  /*9990*/  VIADD R61, R2.reuse, 0x70 ;  /* 0x00000070023d7836 */ /* 0x040fe40000000000 */
[----:B------:R-:W-:Y:S02]  /*99a0*/  VIADD R62, R2, 0x78 ;  /* 0x00000078023e7836 */ /* 0x000fe40000000000 */
[----:B------:R-:W-:Y:S02]  /*99b0*/  IMAD.MOV.U32 R6, RZ, RZ, 0x1 ;  /* 0x00000001ff067424 */ /* 0x000fe400078e00ff */
[----:B------:R-:W-:Y:S02]  /*99c0*/  IMAD R4, R7, R4, 0x1 ;  /* 0x0000000107047424 */ /* 0x000fe400078e0204 */
        /* <DEDUP_REMOVED lines=14> */
[----:B------:R-:W-:-:S07]  /*9ab0*/  VIADD R47, R16, 0x78 ;  /* 0x00000078102f7836 */ /* 0x000fce0000000000 */
.L_x_282:
[----:B------:R-:W0:Y:S01]  /*9ac0*/  S2UR UR4, SR_CgaCtaId ;  /* 0x00000000000479c3 */ /* 0x000e220000008800 */
[----:B------:R-:W-:Y:S02]  /*9ad0*/  MOV R13, 0x400 ;  /* 0x00000400000d7802 */ /* 0x000fe40000000f00 */
[----:B------:R-:W-:Y:S01]  /*9ae0*/  SHF.L.U32 R12, R6, 0x1f, RZ ;  /* 0x0000001f060c7819 */ /* 0x000fe200000006ff */
[----:B0-----:R-:W-:-:S05]  /*9af0*/  IMAD.U32 R18, RZ, RZ, UR4 ;  /* 0x00000004ff127e24 */ /* 0x001fca000f8e00ff */
[----:B------:R-:W-:-:S05]  /*9b00*/  LEA R17, R18, R13, 0x18 ;  /* 0x0000000d12117211 */ /* 0x000fca00078ec0ff */
[----:B------:R-:W-:-:S07]  /*9b10*/  IMAD R13, R9, 0x8, R17 ;  /* 0x00000008090d7824 */ /* 0x000fce00078e0211 */
.L_x_279:
[----:B0-----:R0:W1:Y:S02]  /*9b20*/  SYNCS.PHASECHK.TRANS64.TRYWAIT P2, [R13+URZ+0x30018], R12 ;  /* 0x0300180c0d0075a7 */ /* 0x001064000804017f */
[----:B-1----:R-:W-:Y:S05]  /*9b30*/  @!P2 NANOSLEEP.SYNCS 0x989680 ;  /* 0x009896800000a95d */ /* 0x002fea0003900000 */
[----:B------:R-:W1:Y:S02]  /*9b40*/  @!P2 SYNCS.PHASECHK.TRANS64 P2, [R13+URZ+0x30018], R12 ;  /* 0x0300180c0d00a5a7 */ /* 0x000e64000804007f */
[----:B-1----:R-:W-:Y:S05]  /*9b50*/  @!P2 BRA `(.L_x_279) ;  /* 0xfffffffc00f0a947 */ /* 0x002fea000383ffff */
[----:B0-----:R-:W0:Y:S02]  /*9b60*/  @!P1 LDC R12, c[0x0][0x500] ;  /* 0x00014000ff0c9b82 */ /* 0x001e240000000800 */
[----:B0-----:R0:W-:Y:S02]  /*9b70*/  @!P1 SYNCS.ARRIVE.TRANS64 RZ, [R13+URZ+0x30000], R12 ;  /* 0x0300000c0dff99a7 */ /* 0x0011e4000800003f */
[----:B0-----:R-:W-:-:S04]  /*9b80*/  PRMT R12, R63, 0x9910, RZ ;  /* 0x000099103f0c7816 */ /* 0x001fc800000000ff */
[----:B------:R-:W-:-:S13]  /*9b90*/  ISETP.NE.AND P2, PT, R12, 0x2, PT ;  /* 0x000000020c00780c */ /* 0x000fda0003f45270 */
[----:B------:R-:W-:Y:S05]  /*9ba0*/  @P2 BRA `(.L_x_280) ;  /* 0x0000000000042947 */ /* 0x000fea0003800000 */
[----:B------:R-:W-:Y:S01]  /*9bb0*/  BPT.TRAP 0x1 ;  /* 0x000000040000795c */ /* 0x000fe20000300000 */
.L_x_280:
[----:B------:R-:W-:Y:S05]  /*9bc0*/  @P0 BRA `(.L_x_281) ;  /* 0x0000000000040947 */ /* 0x000fea0003800000 */
[----:B------:R-:W-:Y:S01]  /*9bd0*/  BPT.TRAP 0x1 ;  /* 0x000000040000795c */ /* 0x000fe20000300000 */
.L_x_281:
[----:B------:R-:W-:Y:S01]  /*9be0*/  R2UR UR9, R13 ;  /* 0x000000000d0972ca */ /* 0x000fe200000e0000 */
[----:B------:R-:W0:Y:S01]  /*9bf0*/  LDC.64 R14, c[0x0][0x3d8] ;  /* 0x0000f600ff0e7b82 */ /* 0x000e220000000a00 */
[----:B------:R-:W-:Y:S01]  /*9c00*/  R2UR UR8, R9 ;  /* 0x00000000090872ca */ /* 0x000fe200000e0000 */
[----:B------:R-:W-:Y:S01]  /*9c10*/  ULDC UR22, c[0x0][0x380] ;  /* 0x0000e00000167ab9 */ /* 0x000fe20000000800 */
[----:B------:R-:W-:Y:S01]  /*9c20*/  R2UR UR12, R17 ;  /* 0x00000000110c72ca */ /* 0x000fe200000e0000 */
[----:B------:R-:W-:Y:S01]  /*9c30*/  UISETP.NE.AND UP0, UPT, UR22, 0x1, UPT ;  /* 0x000000011600788c */ /* 0x000fe2000bf05270 */
[C---:B------:R-:W-:Y:S01]  /*9c40*/  R2UR UR13, R16.reuse ;  /* 0x00000000100d72ca */ /* 0x040fe200000e0000 */
[----:B------:R-:W-:Y:S01]  /*9c50*/  ULDC UR23, c[0x0][0x38c] ;  /* 0x0000e30000177ab9 */ /* 0x000fe20000000800 */
[----:B------:R-:W-:Y:S01]  /*9c60*/  R2UR UR33, R33 ;  /* 0x00000000212172ca */ /* 0x000fe200000e0000 */
[----:B------:R-:W0:Y:S01]  /*9c70*/  LDC.64 R12, c[0x0][0x3b8] ;  /* 0x0000ee00ff0c7b82 */ /* 0x000e220000000a00 */
[----:B------:R-:W-:Y:S01]  /*9c80*/  UISETP.NE.AND UP1, UPT, UR23, 0x1, UPT ;  /* 0x000000011700788c */ /* 0x000fe2000bf25270 */
[----:B------:R-:W-:Y:S01]  /*9c90*/  R2UR UR48, R16 ;  /* 0x00000000103072ca */ /* 0x000fe200000e0000 */
[----:B------:R-:W-:Y:S01]  /*9ca0*/  ULDC.64 UR24, c[0x0][0x198] ;  /* 0x0000660000187ab9 */ /* 0x000fe20000000a00 */
[----:B------:R-:W-:Y:S01]  /*9cb0*/  R2UR UR10, R10 ;  /* 0x000000000a0a72ca */ /* 0x000fe200000e0000 */
[----:B------:R-:W-:Y:S01]  /*9cc0*/  UIADD3 UR14, UP2, UR24, 0xf0, URZ ;  /* 0x000000f0180e7890 */ /* 0x000fe2000ff5e03f */
[----:B------:R-:W-:Y:S01]  /*9cd0*/  R2UR UR61, R34 ;  /* 0x00000000223d72ca */ /* 0x000fe200000e0000 */
[----:B------:R-:W-:Y:S01]  /*9ce0*/  @UP0 ULDC UR20, c[0x0][0x388] ;  /* 0x0000e20000140ab9 */ /* 0x000fe20000000800 */
[----:B------:R-:W-:Y:S01]  /*9cf0*/  ULEA UR8, UR8, UR12, 0xf ;  /* 0x0000000c08087291 */ /* 0x000fe2000f8e783f */
[----:B------:R-:W-:Y:S01]  /*9d00*/  R2UR UR18, R35 ;  /* 0x00000000231272ca */ /* 0x000fe200000e0000 */
[----:B------:R-:W-:Y:S01]  /*9d10*/  UMOV UR11, UR13 ;  /* 0x0000000d000b7c82 */ /* 0x000fe20008000000 */
[----:B------:R-:W-:Y:S01]  /*9d20*/  @UP0 ULDC UR12, c[0x0][0x384] ;  /* 0x0000e100000c0ab9 */ /* 0x000fe20000000800 */
[----:B------:R-:W-:Y:S01]  /*9d30*/  @UP1 ULDC.64 UR40, c[0x0][0x390] ;  /* 0x0000e40000281ab9 */ /* 0x000fe20000000a00 */
[----:B------:R-:W-:Y:S01]  /*9d40*/  UIMAD.WIDE.U32 UR12, UR13, UR12, URZ ;  /* 0x0000000c0d0c72a5 */ /* 0x000fe2000f8e003f */
[----:B------:R-:W-:Y:S01]  /*9d50*/  R2UR UR17, R36 ;  /* 0x00000000241172ca */ /* 0x000fe200000e0000 */
[----:B------:R-:W-:Y:S01]  /*9d60*/  @UP0 ULDC UR32, c[0x0][0x384] ;  /* 0x0000e10000200ab9 */ /* 0x000fe20000000800 */
[----:B------:R-:W-:Y:S01]  /*9d70*/  UMOV UR16, UR33 ;  /* 0x0000002100107c82 */ /* 0x000fe20008000000 */
[----:B------:R-:W-:Y:S01]  /*9d80*/  @UP0 USHF.R.U32.HI UR11, URZ, UR20, UR13 ;  /* 0x000000143f0b0299 */ /* 0x000fe2000801160d */
[----:B------:R-:W-:Y:S01]  /*9d90*/  R2UR UR60, R37 ;  /* 0x00000000253c72ca */ /* 0x000fe200000e0000 */
[----:B------:R-:W-:Y:S01]  /*9da0*/  UIMAD.WIDE.U32 UR32, UR33, UR32, URZ ;  /* 0x00000020212072a5 */ /* 0x000fe2000f8e003f */
[----:B------:R-:W-:Y:S01]  /*9db0*/  R2UR UR59, R38 ;  /* 0x00000000263b72ca */ /* 0x000fe200000e0000 */
[----:B------:R-:W-:Y:S01]  /*9dc0*/  UIMAD.WIDE.U32 UR46, UR11, UR40, URZ ;  /* 0x000000280b2e72a5 */ /* 0x000fe2000f8e003f */
[----:B------:R-:W-:Y:S01]  /*9dd0*/  VIADD R10, R10, 0x1 ;  /* 0x000000010a0a7836 */ /* 0x000fe20000000000 */
[----:B------:R-:W-:Y:S01]  /*9de0*/  UIADD3 UR12, -UR11, URZ, URZ ;  /* 0x0000003f0b0c7290 */ /* 0x000fe2000fffe13f */
[----:B0-----:R-:W-:Y:S01]  /*9df0*/  IMAD R12, R11, R12, R14 ;  /* 0x0000000c0b0c7224 */ /* 0x001fe200078e020e */
[----:B------:R-:W-:Y:S01]  /*9e00*/  UMOV UR13, UR11 ;  /* 0x0000000b000d7c82 */ /* 0x000fe20008000000 */
[----:B------:R-:W-:Y:S01]  /*9e10*/  IMAD R13, R8, R13, R15 ;  /* 0x0000000d080d7224 */ /* 0x000fe200078e020f */
[----:B------:R-:W-:Y:S01]  /*9e20*/  @UP1 USHF.R.U32.HI UR13, URZ, UR41, UR47 ;  /* 0x000000293f0d1299 */ /* 0x000fe2000801162f */
[----:B------:R-:W-:Y:S01]  /*9e30*/  R2UR UR46, R35 ;  /* 0x00000000232e72ca */ /* 0x000fe200000e0000 */
[----:B------:R-:W-:Y:S01]  /*9e40*/  UIMAD UR12, UR22, UR12, UR48 ;  /* 0x0000000c160c72a4 */ /* 0x000fe2000f8e0230 */
[----:B------:R-:W-:Y:S01]  /*9e50*/  ISETP.NE.AND P2, PT, R10, R7, PT ;  /* 0x000000070a00720c */ /* 0x000fe20003f45270 */
[----:B------:R-:W-:Y:S01]  /*9e60*/  UIADD3 UR41, -UR13, URZ, URZ ;  /* 0x0000003f0d297290 */ /* 0x000fe2000fffe13f */
[----:B------:R-:W-:Y:S01]  /*9e70*/  PRMT R12, R12, 0x40, R13 ;  /* 0x000000400c0c7816 */ /* 0x000fe2000000000d */
[----:B------:R-:W-:Y:S01]  /*9e80*/  ULDC.64 UR6, c[0x0][0x3b0] ;  /* 0x0000ec0000067ab9 */ /* 0x000fe20000000a00 */
[----:B------:R-:W-:Y:S01]  /*9e90*/  ULDC.64 UR4, c[0x0][0x3d0] ;  /* 0x0000f40000047ab9 */ /* 0x000fe20000000a00 */
[----:B------:R-:W-:Y:S01]  /*9ea0*/  UIMAD UR41, UR23, UR41, UR11 ;  /* 0x00000029172972a4 */ /* 0x000fe2000f8e020b */
[----:B------:R-:W-:Y:S01]  /*9eb0*/  R2UR UR40, R12 ;  /* 0x000000000c2872ca */ /* 0x000fe200000e0000 */
[----:B------:R-:W-:Y:S01]  /*9ec0*/  @UP0 ULDC UR30, c[0x0][0x388] ;  /* 0x0000e200001e0ab9 */ /* 0x000fe20000000800 */
[----:B------:R-:W-:Y:S01]  /*9ed0*/  UIMAD UR11, UR12, UR6, UR4 ;  /* 0x000000060c0b72a4 */ /* 0x000fe2000f8e0204 */
[----:B------:R-:W-:Y:S01]  /*9ee0*/  VIADD R4, R4, 0xffffffff ;  /* 0xffffffff04047836 */ /* 0x000fe20000000000 */
[----:B------:R-:W-:Y:S01]  /*9ef0*/  @UP0 USHF.R.U32.HI UR16, URZ, UR30, UR33 ;  /* 0x0000001e3f100299 */ /* 0x000fe20008011621 */
[----:B------:R-:W-:Y:S01]  /*9f00*/  SEL R10, R10, RZ, P2 ;  /* 0x000000ff0a0a7207 */ /* 0x000fe20001000000 */
[----:B------:R-:W-:-:S02]  /*9f10*/  UIADD3 UR9, UR9, 0x30000, URZ ;  /* 0x0003000009097890 */ /* 0x000fc4000fffe03f */
[----:B------:R-:W-:Y:S01]  /*9f20*/  USHF.L.U32 UR10, UR10, 0x6, URZ ;  /* 0x000000060a0a7899 */ /* 0x000fe2000800063f */
[----:B------:R-:W-:Y:S01]  /*9f30*/  ISETP.GT.AND P5, PT, R4, 0x1, PT ;  /* 0x000000010400780c */ /* 0x000fe20003fa4270 */
[----:B------:R-:W-:Y:S02]  /*9f40*/  UIADD3.X UR15, URZ, UR25, URZ, UP2, !UPT ;  /* 0x000000193f0f7290 */ /* 0x000fe400097fe43f */
[----:B------:R-:W-:Y:S02]  /*9f50*/  UIMAD UR12, UR41, UR7, UR5 ;  /* 0x00000007290c72a4 */ /* 0x000fe4000f8e0205 */
[----:B------:R-:W-:Y:S01]  /*9f60*/  UPRMT UR30, UR40, 0x5410, URZ ;  /* 0x00005410281e7896 */ /* 0x000fe2000800003f */
[----:B------:R-:W-:Y:S01]  /*9f70*/  @UP1 ULDC.64 UR24, c[0x0][0x390] ;  /* 0x0000e40000181ab9 */ /* 0x000fe20000000a00 */
[----:B------:R-:W-:Y:S01]  /*9f80*/  @UP0 ULDC UR54, c[0x0][0x384] ;  /* 0x0000e10000360ab9 */ /* 0x000fe20000000800 */
[----:B------:R-:W-:Y:S01]  /*9f90*/  UIMAD.WIDE.U32 UR32, UR16, UR24, URZ ;  /* 0x00000018102072a5 */ /* 0x000fe2000f8e003f */
[----:B------:R-:W-:Y:S01]  /*9fa0*/  MOV R14, UR15 ;  /* 0x0000000f000e7c02 */ /* 0x000fe20008000f00 */
[----:B------:R-:W-:Y:S01]  /*9fb0*/  UMOV UR31, UR61 ;  /* 0x0000003d001f7c82 */ /* 0x000fe20008000000 */
[----:B------:R-:W-:Y:S01]  /*9fc0*/  @UP0 ULDC UR43, c[0x0][0x384] ;  /* 0x0000e100002b0ab9 */ /* 0x000fe20000000800 */
[----:B------:R-:W-:-:S02]  /*9fd0*/  @UP0 ULDC UR35, c[0x0][0x384] ;  /* 0x0000e10000230ab9 */ /* 0x000fc40000000800 */
[----:B------:R0:W-:Y:S01]  /*9fe0*/  UTMALDG.4D.IM2COL [UR8], [UR14], UR30 ;  /* 0x000000080e0073b4 */ /* 0x0001e2000805801e */
[----:B------:R-:W-:Y:S01]  /*9ff0*/  UMOV UR27, UR18 ;  /* 0x00000012001b7c82 */ /* 0x000fe20008000000 */
[----:B------:R-:W-:Y:S01]  /*a000*/  @UP0 ULDC UR51, c[0x0][0x388] ;  /* 0x0000e20000330ab9 */ /* 0x000fe20000000800 */
[----:B------:R-:W-:Y:S01]  /*a010*/  @UP0 ULDC UR26, c[0x0][0x384] ;  /* 0x0000e100001a0ab9 */ /* 0x000fe20000000800 */
[----:B------:R-:W-:Y:S01]  /*a020*/  UMOV UR18, UR17 ;  /* 0x0000001100127c82 */ /* 0x000fe20008000000 */
[----:B------:R-:W-:Y:S01]  /*a030*/  UMOV UR19, UR60 ;  /* 0x0000003c00137c82 */ /* 0x000fe20008000000 */
[----:B------:R-:W-:Y:S01]  /*a040*/  @UP0 ULDC UR52, c[0x0][0x384] ;  /* 0x0000e10000340ab9 */ /* 0x000fe20000000800 */
[----:B------:R-:W-:Y:S01]  /*a050*/  UMOV UR17, UR59 ;  /* 0x0000003b00117c82 */ /* 0x000fe20008000000 */
[----:B------:R-:W-:Y:S01]  /*a060*/  UIADD3 UR56, UR8, 0x800, URZ ;  /* 0x0000080008387890 */ /* 0x000fe2000fffe03f */
[----:B------:R-:W-:Y:S01]  /*a070*/  @UP0 ULDC UR42, c[0x0][0x388] ;  /* 0x0000e200002a0ab9 */ /* 0x000fe20000000800 */
[----:B------:R-:W-:Y:S01]  /*a080*/  UMOV UR57, UR9 ;  /* 0x0000000900397c82 */ /* 0x000fe20008000000 */
[----:B------:R-:W-:Y:S01]  /*a090*/  UMOV UR58, UR10 ;  /* 0x0000000a003a7c82 */ /* 0x000fe20008000000 */
[----:B------:R-:W-:Y:S01]  /*a0a0*/  @UP1 ULDC.64 UR44, c[0x0][0x390] ;  /* 0x0000e400002c1ab9 */ /* 0x000fe20000000a00 */
[----:B------:R-:W-:Y:S01]  /*a0b0*/  @UP0 ULDC UR53, c[0x0][0x388] ;  /* 0x0000e20000350ab9 */ /* 0x000fe20000000800 */
[----:B------:R-:W-:Y:S01]  /*a0c0*/  @UP0 ULDC UR34, c[0x0][0x388] ;  /* 0x0000e20000220ab9 */ /* 0x000fe20000000800 */
[----:B------:R-:W-:Y:S01]  /*a0d0*/  @UP0 ULDC UR55, c[0x0][0x388] ;  /* 0x0000e20000370ab9 */ /* 0x000fe20000000800 */
[----:B------:R-:W-:Y:S01]  /*a0e0*/  @UP1 ULDC.64 UR20, c[0x0][0x390] ;  /* 0x0000e40000141ab9 */ /* 0x000fe20000000a00 */
[----:B------:R-:W-:Y:S01]  /*a0f0*/  @UP1 ULDC.64 UR36, c[0x0][0x390] ;  /* 0x0000e40000241ab9 */ /* 0x000fe20000000a00 */
[----:B------:R-:W-:Y:S01]  /*a100*/  UIADD3 UR48, UR8, 0x1000, URZ ;  /* 0x0000100008307890 */ /* 0x000fe2000fffe03f */
[----:B------:R-:W-:Y:S01]  /*a110*/  @UP1 ULDC.64 UR28, c[0x0][0x390] ;  /* 0x0000e400001c1ab9 */ /* 0x000fe20000000a00 */
[----:B------:R-:W-:Y:S01]  /*a120*/  UMOV UR49, UR9 ;  /* 0x0000000900317c82 */ /* 0x000fe20008000000 */
[----:B------:R-:W-:Y:S01]  /*a130*/  UMOV UR50, UR10 ;  /* 0x0000000a00327c82 */ /* 0x000fe20008000000 */
[----:B0-----:R-:W-:Y:S01]  /*a140*/  UIMAD.WIDE.U32 UR12, UR61, UR54, URZ ;  /* 0x000000363d0c72a5 */ /* 0x001fe2000f8e003f */
[----:B------:R-:W-:-:S02]  /*a150*/  @UP1 ULDC.64 UR38, c[0x0][0x390] ;  /* 0x0000e40000261ab9 */ /* 0x000fc40000000a00 */
[----:B------:R-:W-:Y:S01]  /*a160*/  UMOV UR61, UR16 ;  /* 0x00000010003d7c82 */ /* 0x000fe20008000000 */
[----:B------:R-:W-:Y:S02]  /*a170*/  @UP1 USHF.R.U32.HI UR61, URZ, UR25, UR33 ;  /* 0x000000193f3d1299 */ /* 0x000fe40008011621 */
[----:B------:R-:W-:Y:S01]  /*a180*/  UIMAD.WIDE.U32 UR24, UR46, UR43, URZ ;  /* 0x0000002b2e1872a5 */ /* 0x000fe2000f8e003f */
[----:B------:R-:W-:Y:S01]  /*a190*/  R2UR UR46, R36 ;  /* 0x00000000242e72ca */ /* 0x000fe200000e0000 */
[----:B------:R-:W-:Y:S01]  /*a1a0*/  @UP0 UMOV UR32, UR13 ;  /* 0x0000000d00200c82 */ /* 0x000fe20008000000 */
[----:B------:R-:W-:Y:S01]  /*a1b0*/  R2UR UR43, R33 ;  /* 0x00000000212b72ca */ /* 0x000fe200000e0000 */
[----:B------:R-:W-:Y:S02]  /*a1c0*/  @UP0 USHF.R.U32.HI UR31, URZ, UR42, UR32 ;  /* 0x0000002a3f1f0299 */ /* 0x000fe40008011620 */
[----:B------:R-:W-:Y:S02]  /*a1d0*/  @UP0 USHF.R.U32.HI UR27, URZ, UR34, UR25 ;  /* 0x000000223f1b0299 */ /* 0x000fe40008011619 */
[----:B------:R-:W-:-:S02]  /*a1e0*/  UIADD3 UR40, UR8, 0x1800, URZ ;  /* 0x0000180008287890 */ /* 0x000fc4000fffe03f */
[----:B------:R-:W-:Y:S02]  /*a1f0*/  UIADD3 UR32, UR8, 0x2000, URZ ;  /* 0x0000200008207890 */ /* 0x000fe4000fffe03f */
[----:B------:R-:W-:Y:S02]  /*a200*/  UIADD3 UR24, UR8, 0x2800, URZ ;  /* 0x0000280008187890 */ /* 0x000fe4000fffe03f */
[----:B------:R-:W-:Y:S02]  /*a210*/  UIMAD.WIDE.U32 UR12, UR46, UR35, URZ ;  /* 0x000000232e0c72a5 */ /* 0x000fe4000f8e003f */
[----:B------:R-:W-:Y:S02]  /*a220*/  UIMAD.WIDE.U32 UR46, UR31, UR44, URZ ;  /* 0x0000002c1f2e72a5 */ /* 0x000fe4000f8e003f */
[----:B------:R-:W-:Y:S01]  /*a230*/  UIADD3 UR35, -UR27, URZ, URZ ;  /* 0x0000003f1b237290 */ /* 0x000fe2000fffe13f */
[----:B------:R-:W-:Y:S02]  /*a240*/  UMOV UR41, UR9 ;  /* 0x0000000900297c82 */ /* 0x000fe40008000000 */
[----:B------:R-:W-:Y:S01]  /*a250*/  @UP0 UMOV UR11, UR13 ;  /* 0x0000000d000b0c82 */ /* 0x000fe20008000000 */
[----:B------:R-:W-:-:S02]  /*a260*/  UIMAD.WIDE.U32 UR12, UR60, UR26, URZ ;  /* 0x0000001a3c0c72a5 */ /* 0x000fc4000f8e003f */
[----:B------:R-:W-:Y:S01]  /*a270*/  @UP0 USHF.R.U32.HI UR18, URZ, UR51, UR11 ;  /* 0x000000333f120299 */ /* 0x000fe2000801160b */
[----:B------:R-:W-:Y:S01]  /*a280*/  R2UR UR51, R35 ;  /* 0x00000000233372ca */ /* 0x000fe200000e0000 */
[----:B------:R-:W-:Y:S02]  /*a290*/  UIADD3 UR60, -UR61, URZ, URZ ;  /* 0x0000003f3d3c7290 */ /* 0x000fe4000fffe13f */
[----:B------:R-:W-:Y:S02]  /*a2a0*/  UIADD3 UR11, -UR16, URZ, URZ ;  /* 0x0000003f100b7290 */ /* 0x000fe4000fffe13f */
[----:B------:R-:W-:Y:S02]  /*a2b0*/  UIMAD UR60, UR23, UR60, UR16 ;  /* 0x0000003c173c72a4 */ /* 0x000fe4000f8e0210 */
[----:B------:R-:W-:Y:S01]  /*a2c0*/  UIMAD UR11, UR22, UR11, UR43 ;  /* 0x0000000b160b72a4 */ /* 0x000fe2000f8e022b */
[----:B------:R-:W-:Y:S01]  /*a2d0*/  R2UR UR43, R36 ;  /* 0x00000000242b72ca */ /* 0x000fe200000e0000 */
[----:B------:R-:W-:Y:S01]  /*a2e0*/  @UP0 UMOV UR16, UR13 ;  /* 0x0000000d00100c82 */ /* 0x000fe20008000000 */
[----:B------:R-:W-:-:S02]  /*a2f0*/  UIMAD.WIDE.U32 UR12, UR59, UR52, URZ ;  /* 0x000000343b0c72a5 */ /* 0x000fc4000f8e003f */
[----:B------:R-:W-:Y:S02]  /*a300*/  UIMAD UR59, UR11, UR6, UR4 ;  /* 0x000000060b3b72a4 */ /* 0x000fe4000f8e0204 */
[----:B------:R-:W-:Y:S02]  /*a310*/  UIMAD UR60, UR60, UR7, UR5 ;  /* 0x000000073c3c72a4 */ /* 0x000fe4000f8e0205 */
[----:B------:R-:W-:Y:S02]  /*a320*/  @UP0 USHF.R.U32.HI UR19, URZ, UR53, UR16 ;  /* 0x000000353f130299 */ /* 0x000fe40008011610 */
[----:B------:R-:W-:Y:S02]  /*a330*/  UIADD3 UR11, -UR31, URZ, URZ ;  /* 0x0000003f1f0b7290 */ /* 0x000fe4000fffe13f */
[----:B------:R-:W-:Y:S01]  /*a340*/  UMOV UR53, UR31 ;  /* 0x0000001f00357c82 */ /* 0x000fe20008000000 */
[----:B------:R-:W-:Y:S02]  /*a350*/  @UP1 USHF.R.U32.HI UR53, URZ, UR45, UR47 ;  /* 0x0000002d3f351299 */ /* 0x000fe4000801162f */
[----:B------:R0:W-:Y:S01]  /*a360*/  UTMALDG.4D.IM2COL [UR56], [UR14], UR30 ;  /* 0x000000380e0073b4 */ /* 0x0001e2000805801e */
[----:B------:R-:W-:-:S02]  /*a370*/  UIMAD UR35, UR22, UR35, UR51 ;  /* 0x00000023162372a4 */ /* 0x000fc4000f8e0233 */
[----:B------:R-:W-:Y:S02]  /*a380*/  UIADD3 UR52, -UR53, URZ, URZ ;  /* 0x0000003f35347290 */ /* 0x000fe4000fffe13f */
[----:B------:R-:W-:Y:S02]  /*a390*/  @UP0 USHF.R.U32.HI UR17, URZ, UR55, UR13 ;  /* 0x000000373f110299 */ /* 0x000fe4000801160d */
[----:B------:R-:W-:Y:S02]  /*a3a0*/  UIMAD UR52, UR23, UR52, UR31 ;  /* 0x00000034173472a4 */ /* 0x000fe4000f8e021f */
[----:B------:R-:W-:Y:S02]  /*a3b0*/  UIMAD.WIDE.U32 UR46, UR19, UR20, URZ ;  /* 0x00000014132e72a5 */ /* 0x000fe4000f8e003f */
[----:B------:R-:W-:Y:S02]  /*a3c0*/  UIMAD UR52, UR52, UR7, UR5 ;  /* 0x00000007343472a4 */ /* 0x000fe4000f8e0205 */
[----:B------:R-:W-:-:S02]  /*a3d0*/  UIMAD.WIDE.U32 UR12, UR27, UR36, URZ ;  /* 0x000000241b0c72a5 */ /* 0x000fc4000f8e003f */
[----:B------:R-:W-:Y:S02]  /*a3e0*/  UIMAD.WIDE.U32 UR54, UR18, UR28, URZ ;  /* 0x0000001c123672a5 */ /* 0x000fe4000f8e003f */
[----:B------:R-:W-:Y:S01]  /*a3f0*/  UIADD3 UR28, -UR18, URZ, URZ ;  /* 0x0000003f121c7290 */ /* 0x000fe2000fffe13f */
[----:B------:R-:W-:Y:S01]  /*a400*/  UMOV UR45, UR27 ;  /* 0x0000001b002d7c82 */ /* 0x000fe20008000000 */
[----:B------:R-:W-:Y:S01]  /*a410*/  @UP1 USHF.R.U32.HI UR45, URZ, UR37, UR13 ;  /* 0x000000253f2d1299 */ /* 0x000fe2000801160d */
[----:B------:R-:W-:Y:S02]  /*a420*/  @UP1 UMOV UR46, UR47 ;  /* 0x0000002f002e1c82 */ /* 0x000fe40008000000 */
[----:B------:R-:W-:Y:S01]  /*a430*/  UMOV UR37, UR18 ;  /* 0x0000001200257c82 */ /* 0x000fe20008000000 */
[----:B0-----:R-:W-:Y:S01]  /*a440*/  R2UR UR59, R34 ;  /* 0x00000000223b72ca */ /* 0x001fe200000e0000 */
[----:B------:R-:W-:Y:S01]  /*a450*/  @UP1 USHF.R.U32.HI UR37, URZ, UR29, UR55 ;  /* 0x0000001d3f251299 */ /* 0x000fe20008011637 */
[----:B------:R-:W-:Y:S01]  /*a460*/  R2UR UR61, R37 ;  /* 0x00000000253d72ca */ /* 0x000fe200000e0000 */
[----:B------:R-:W-:Y:S01]  /*a470*/  UIMAD UR28, UR22, UR28, UR43 ;  /* 0x0000001c161c72a4 */ /* 0x000fe2000f8e022b */
[C---:B------:R-:W-:Y:S01]  /*a480*/  R2UR UR54, R40.reuse ;  /* 0x00000000283672ca */ /* 0x040fe200000e0000 */
[----:B------:R-:W-:Y:S01]  /*a490*/  UMOV UR29, UR19 ;  /* 0x00000013001d7c82 */ /* 0x000fe20008000000 */
[----:B------:R-:W-:Y:S01]  /*a4a0*/  UIADD3 UR20, -UR19, URZ, URZ ;  /* 0x0000003f13147290 */ /* 0x000fe2000fffe13f */
[----:B------:R-:W-:Y:S01]  /*a4b0*/  R2UR UR47, R41 ;  /* 0x00000000292f72ca */ /* 0x000fe200000e0000 */
[----:B------:R-:W-:Y:S01]  /*a4c0*/  @UP1 USHF.R.U32.HI UR29, URZ, UR21, UR46 ;  /* 0x000000153f1d1299 */ /* 0x000fe2000801162e */
[----:B------:R-:W-:Y:S01]  /*a4d0*/  R2UR UR58, R40 ;  /* 0x00000000283a72ca */ /* 0x000fe200000e0000 */
[----:B------:R-:W-:Y:S01]  /*a4e0*/  UIMAD.WIDE.U32 UR12, UR17, UR38, URZ ;  /* 0x00000026110c72a5 */ /* 0x000fe2000f8e003f */
[----:B------:R-:W-:Y:S01]  /*a4f0*/  R2UR UR38, R42 ;  /* 0x000000002a2672ca */ /* 0x000fe200000e0000 */
[----:B------:R-:W-:Y:S01]  /*a500*/  UIMAD UR43, UR35, UR6, UR4 ;  /* 0x00000006232b72a4 */ /* 0x000fe2000f8e0204 */
[----:B------:R-:W-:Y:S01]  /*a510*/  R2UR UR56, R43 ;  /* 0x000000002b3872ca */ /* 0x000fe200000e0000 */
[----:B------:R-:W-:Y:S01]  /*a520*/  UIMAD UR11, UR22, UR11, UR59 ;  /* 0x0000000b160b72a4 */ /* 0x000fe2000f8e023b */
[----:B------:R-:W-:Y:S01]  /*a530*/  R2UR UR55, R44 ;  /* 0x000000002c3772ca */ /* 0x000fe200000e0000 */
[----:B------:R-:W-:Y:S01]  /*a540*/  UIADD3 UR44, -UR45, URZ, URZ ;  /* 0x0000003f2d2c7290 */ /* 0x000fe2000fffe13f */
[----:B------:R-:W-:Y:S01]  /*a550*/  R2UR UR57, R45 ;  /* 0x000000002d3972ca */ /* 0x000fe200000e0000 */
[----:B------:R-:W-:Y:S01]  /*a560*/  UIMAD UR51, UR11, UR6, UR4 ;  /* 0x000000060b3372a4 */ /* 0x000fe2000f8e0204 */
[----:B------:R-:W-:Y:S01]  /*a570*/  R2UR UR46, R47 ;  /* 0x000000002f2e72ca */ /* 0x000fe200000e0000 */
[----:B------:R-:W-:Y:S01]  /*a580*/  UIMAD UR35, UR28, UR6, UR4 ;  /* 0x000000061c2372a4 */ /* 0x000fe2000f8e0204 */
[----:B------:R-:W-:Y:S01]  /*a590*/  R2UR UR11, R39 ;  /* 0x00000000270b72ca */ /* 0x000fe200000e0000 */
[----:B------:R-:W-:Y:S01]  /*a5a0*/  UIMAD UR20, UR22, UR20, UR61 ;  /* 0x00000014161472a4 */ /* 0x000fe2000f8e023d */
[----:B------:R-:W-:Y:S01]  /*a5b0*/  R2UR UR60, R47 ;  /* 0x000000002f3c72ca */ /* 0x000fe200000e0000 */
[----:B------:R-:W-:Y:S01]  /*a5c0*/  UMOV UR21, UR17 ;  /* 0x0000001100157c82 */ /* 0x000fe20008000000 */
[----:B------:R-:W-:Y:S01]  /*a5d0*/  UIADD3 UR28, -UR29, URZ, URZ ;  /* 0x0000003f1d1c7290 */ /* 0x000fe2000fffe13f */
[----:B------:R-:W-:Y:S01]  /*a5e0*/  MOV R12, UR47 ;  /* 0x0000002f000c7c02 */ /* 0x000fe20008000f00 */
[----:B------:R0:W-:Y:S01]  /*a5f0*/  UTMALDG.4D.IM2COL [UR48], [UR14], UR30 ;  /* 0x000000300e0073b4 */ /* 0x0001e2000805801e */
[----:B------:R-:W-:-:S02]  /*a600*/  @UP1 USHF.R.U32.HI UR21, URZ, UR39, UR13 ;  /* 0x000000273f151299 */ /* 0x000fc4000801160d */
[----:B------:R-:W-:Y:S02]  /*a610*/  UIMAD UR44, UR23, UR44, UR27 ;  /* 0x0000002c172c72a4 */ /* 0x000fe4000f8e021b */
[----:B------:R-:W-:Y:S01]  /*a620*/  UIADD3 UR36, -UR37, URZ, URZ ;  /* 0x0000003f25247290 */ /* 0x000fe2000fffe13f */
[----:B------:R-:W-:Y:S01]  /*a630*/  MOV R13, UR46 ;  /* 0x0000002e000d7c02 */ /* 0x000fe20008000f00 */
[----:B------:R-:W-:Y:S02]  /*a640*/  UIMAD UR27, UR20, UR6, UR4 ;  /* 0x00000006141b72a4 */ /* 0x000fe4000f8e0204 */
[----:B------:R-:W-:Y:S02]  /*a650*/  UIMAD UR28, UR23, UR28, UR19 ;  /* 0x0000001c171c72a4 */ /* 0x000fe4000f8e0213 */
[----:B------:R-:W-:Y:S02]  /*a660*/  UIADD3 UR19, -UR17, URZ, URZ ;  /* 0x0000003f11137290 */ /* 0x000fe4000fffe13f */
[----:B------:R-:W-:-:S02]  /*a670*/  UIADD3 UR20, -UR21, URZ, URZ ;  /* 0x0000003f15147290 */ /* 0x000fc4000fffe13f */
[----:B------:R-:W-:Y:S02]  /*a680*/  UIMAD UR36, UR23, UR36, UR18 ;  /* 0x00000024172472a4 */ /* 0x000fe4000f8e0212 */
[----:B------:R-:W-:Y:S02]  /*a690*/  UIMAD UR20, UR23, UR20, UR17 ;  /* 0x00000014171472a4 */ /* 0x000fe4000f8e0211 */
[----:B------:R-:W-:Y:S02]  /*a6a0*/  UIMAD UR44, UR44, UR7, UR5 ;  /* 0x000000072c2c72a4 */ /* 0x000fe4000f8e0205 */
[----:B------:R-:W-:Y:S02]  /*a6b0*/  UIMAD UR36, UR36, UR7, UR5 ;  /* 0x00000007242472a4 */ /* 0x000fe4000f8e0205 */
[----:B------:R-:W-:Y:S01]  /*a6c0*/  UIMAD UR28, UR28, UR7, UR5 ;  /* 0x000000071c1c72a4 */ /* 0x000fe2000f8e0205 */
[----:B0-----:R-:W-:Y:S01]  /*a6d0*/  R2UR UR52, R38 ;  /* 0x00000000263472ca */ /* 0x001fe200000e0000 */
[----:B------:R-:W-:Y:S01]  /*a6e0*/  UIADD3 UR16, UR8, 0x3000, URZ ;  /* 0x0000300008107890 */ /* 0x000fe2000fffe03f */
[----:B------:R-:W-:Y:S01]  /*a6f0*/  R2UR UR51, R39 ;  /* 0x00000000273372ca */ /* 0x000fe200000e0000 */
[----:B------:R-:W-:Y:S01]  /*a700*/  UIMAD UR20, UR20, UR7, UR5 ;  /* 0x00000007141472a4 */ /* 0x000fe2000f8e0205 */
[C---:B------:R-:W-:Y:S01]  /*a710*/  R2UR UR53, R16.reuse ;  /* 0x00000000103572ca */ /* 0x040fe200000e0000 */
[----:B------:R-:W-:Y:S01]  /*a720*/  UMOV UR42, UR10 ;  /* 0x0000000a002a7c82 */ /* 0x000fe20008000000 */
[----:B------:R-:W-:Y:S01]  /*a730*/  UMOV UR33, UR9 ;  /* 0x0000000900217c82 */ /* 0x000fe20008000000 */
[----:B------:R-:W-:Y:S01]  /*a740*/  UMOV UR34, UR10 ;  /* 0x0000000a00227c82 */ /* 0x000fe20008000000 */
[----:B------:R-:W-:Y:S01]  /*a750*/  UMOV UR25, UR9 ;  /* 0x0000000900197c82 */ /* 0x000fe20008000000 */
[----:B------:R-:W-:Y:S01]  /*a760*/  UMOV UR26, UR10 ;  /* 0x0000000a001a7c82 */ /* 0x000fe20008000000 */
[----:B------:R0:W-:Y:S01]  /*a770*/  UTMALDG.4D.IM2COL [UR40], [UR14], UR30 ;  /* 0x000000280e0073b4 */ /* 0x0001e2000805801e */
[----:B------:R-:W-:Y:S01]  /*a780*/  UMOV UR17, UR9 ;  /* 0x0000000900117c82 */ /* 0x000fe20008000000 */
[----:B------:R-:W-:Y:S01]  /*a790*/  UMOV UR18, UR10 ;  /* 0x0000000a00127c82 */ /* 0x000fe20008000000 */
[----:B------:R-:W-:Y:S01]  /*a7a0*/  UIMAD UR19, UR22, UR19, UR52 ;  /* 0x00000013161372a4 */ /* 0x000fe2000f8e0234 */
[----:B------:R-:W-:Y:S01]  /*a7b0*/  R2UR UR49, R16 ;  /* 0x00000000103172ca */ /* 0x000fe200000e0000 */
[----:B------:R-:W-:Y:S01]  /*a7c0*/  @UP0 ULDC UR12, c[0x0][0x384] ;  /* 0x0000e100000c0ab9 */ /* 0x000fe20000000800 */
[----:B------:R-:W-:Y:S01]  /*a7d0*/  UMOV UR39, UR38 ;  /* 0x0000002600277c82 */ /* 0x000fe20008000000 */
[----:B------:R-:W-:Y:S01]  /*a7e0*/  UIMAD UR19, UR19, UR6, UR4 ;  /* 0x00000006131372a4 */ /* 0x000fe2000f8e0204 */
[----:B------:R1:W-:Y:S01]  /*a7f0*/  UTMALDG.4D.IM2COL [UR32], [UR14], UR30 ;  /* 0x000000200e0073b4 */ /* 0x0003e2000805801e */
[----:B------:R-:W-:Y:S01]  /*a800*/  UMOV UR31, UR56 ;  /* 0x00000038001f7c82 */ /* 0x000fe20008000000 */
[----:B------:R-:W-:Y:S01]  /*a810*/  UMOV UR13, UR55 ;  /* 0x00000037000d7c82 */ /* 0x000fe20008000000 */
[----:B------:R-:W-:-:S02]  /*a820*/  R2UR UR50, R34 ;  /* 0x00000000223272ca */ /* 0x000fc400000e0000 */
[----:B------:R-:W-:Y:S01]  /*a830*/  R2UR UR48, R35 ;  /* 0x00000000233072ca */ /* 0x000fe200000e0000 */
[----:B------:R2:W-:Y:S02]  /*a840*/  UTMALDG.4D.IM2COL [UR24], [UR14], UR30 ;  /* 0x000000180e0073b4 */ /* 0x0005e4000805801e */
[----:B------:R3:W-:Y:S01]  /*a850*/  UTMALDG.4D.IM2COL [UR16], [UR14], UR30 ;  /* 0x000000100e0073b4 */ /* 0x0007e2000805801e */
[----:B0-----:R-:W-:Y:S01]  /*a860*/  UMOV UR44, UR47 ;  /* 0x0000002f002c7c82 */ /* 0x001fe20008000000 */
[----:B------:R-:W-:Y:S01]  /*a870*/  @UP1 ULDC.64 UR40, c[0x0][0x390] ;  /* 0x0000e40000281ab9 */ /* 0x000fe20000000a00 */
[----:B-1----:R-:W-:Y:S01]  /*a880*/  UIADD3 UR32, UR8, 0x3800, URZ ;  /* 0x0000380008207890 */ /* 0x002fe2000fffe03f */
[----:B--2---:R-:W-:Y:S01]  /*a890*/  @UP0 ULDC UR29, c[0x0][0x388] ;  /* 0x0000e200001d0ab9 */ /* 0x004fe20000000800 */
[----:B------:R-:W-:Y:S01]  /*a8a0*/  UMOV UR24, UR11 ;  /* 0x0000000b00187c82 */ /* 0x000fe20008000000 */
[----:B------:R-:W-:Y:S01]  /*a8b0*/  @UP0 ULDC UR27, c[0x0][0x384] ;  /* 0x0000e100001b0ab9 */ /* 0x000fe20000000800 */
[----:B------:R-:W-:Y:S01]  /*a8c0*/  @UP0 ULDC UR25, c[0x0][0x388] ;  /* 0x0000e20000190ab9 */ /* 0x000fe20000000800 */
[----:B------:R-:W-:Y:S01]  /*a8d0*/  UMOV UR28, UR54 ;  /* 0x00000036001c7c82 */ /* 0x000fe20008000000 */
[----:B---3--:R-:W-:Y:S01]  /*a8e0*/  UIMAD.WIDE.U32 UR16, UR11, UR12, URZ ;  /* 0x0000000c0b1072a5 */ /* 0x008fe2000f8e003f */
[----:B------:R-:W-:Y:S01]  /*a8f0*/  @UP1 ULDC.64 UR20, c[0x0][0x390] ;  /* 0x0000e40000141ab9 */ /* 0x000fe20000000a00 */
[----:B------:R-:W-:Y:S01]  /*a900*/  @UP1 ULDC.64 UR18, c[0x0][0x390] ;  /* 0x0000e40000121ab9 */ /* 0x000fe20000000a00 */
[----:B------:R-:W-:-:S04]  /*a910*/  UMOV UR12, UR57 ;  /* 0x00000039000c7c82 */ /* 0x000fc80008000000 */
[----:B------:R-:W-:Y:S02]  /*a920*/  @UP0 UMOV UR26, UR17 ;  /* 0x00000011001a0c82 */ /* 0x000fe40008000000 */
[----:B------:R-:W-:-:S03]  /*a930*/  @UP0 USHF.R.U32.HI UR24, URZ, UR29, UR26 ;  /* 0x0000001d3f180299 */ /* 0x000fc6000801161a */
[----:B------:R-:W-:Y:S01]  /*a940*/  @UP0 ULDC UR26, c[0x0][0x384] ;  /* 0x0000e100001a0ab9 */ /* 0x000fe20000000800 */
[----:B------:R-:W-:Y:S02]  /*a950*/  UIMAD.WIDE.U32 UR16, UR24, UR20, URZ ;  /* 0x00000014181072a5 */ /* 0x000fe4000f8e003f */
[----:B------:R-:W-:Y:S02]  /*a960*/  UIADD3 UR35, -UR24, URZ, URZ ;  /* 0x0000003f18237290 */ /* 0x000fe4000fffe13f */
[----:B------:R-:W-:Y:S01]  /*a970*/  UMOV UR37, UR24 ;  /* 0x0000001800257c82 */ /* 0x000fe20008000000 */
[----:B------:R-:W-:Y:S02]  /*a980*/  @UP1 USHF.R.U32.HI UR37, URZ, UR21, UR17 ;  /* 0x000000153f251299 */ /* 0x000fe40008011611 */
[----:B------:R-:W-:Y:S02]  /*a990*/  UIMAD.WIDE.U32 UR16, UR54, UR27, URZ ;  /* 0x0000001b361072a5 */ /* 0x000fe4000f8e003f */
[----:B------:R-:W-:-:S02]  /*a9a0*/  UIADD3 UR36, -UR37, URZ, URZ ;  /* 0x0000003f25247290 */ /* 0x000fc4000fffe13f */
[----:B------:R-:W-:Y:S02]  /*a9b0*/  UIMAD UR35, UR22, UR35, UR51 ;  /* 0x00000023162372a4 */ /* 0x000fe4000f8e0233 */
[----:B------:R-:W-:Y:S01]  /*a9c0*/  UIMAD UR36, UR23, UR36, UR24 ;  /* 0x00000024172472a4 */ /* 0x000fe2000f8e0218 */
[----:B------:R-:W-:Y:S01]  /*a9d0*/  @UP0 UMOV UR21, UR17 ;  /* 0x0000001100150c82 */ /* 0x000fe20008000000 */
[----:B------:R-:W-:Y:S02]  /*a9e0*/  UIMAD UR35, UR35, UR6, UR4 ;  /* 0x00000006232372a4 */ /* 0x000fe4000f8e0204 */
[----:B------:R-:W-:Y:S02]  /*a9f0*/  UIMAD UR36, UR36, UR7, UR5 ;  /* 0x00000007242472a4 */ /* 0x000fe4000f8e0205 */
[----:B------:R-:W-:Y:S02]  /*aa00*/  @UP0 USHF.R.U32.HI UR28, URZ, UR25, UR21 ;  /* 0x000000193f1c0299 */ /* 0x000fe40008011615 */
[----:B------:R-:W-:Y:S01]  /*aa10*/  UIMAD.WIDE.U32 UR16, UR47, UR26, URZ ;  /* 0x0000001a2f1072a5 */ /* 0x000fe2000f8e003f */
[----:B------:R-:W-:Y:S01]  /*aa20*/  R2UR UR47, R12 ;  /* 0x000000000c2f72ca */ /* 0x000fe200000e0000 */
[----:B------:R-:W-:Y:S01]  /*aa30*/  @UP0 ULDC UR20, c[0x0][0x388] ;  /* 0x0000e20000140ab9 */ /* 0x000fe20000000800 */
[----:B------:R-:W-:Y:S01]  /*aa40*/  UIMAD.WIDE.U32 UR42, UR28, UR18, URZ ;  /* 0x000000121c2a72a5 */ /* 0x000fe2000f8e003f */
[----:B------:R-:W-:Y:S01]  /*aa50*/  MOV R12, UR7 ;  /* 0x00000007000c7c02 */ /* 0x000fe20008000f00 */
[----:B------:R-:W-:Y:S01]  /*aa60*/  @UP0 USHF.R.U32.HI UR44, URZ, UR20, UR17 ;  /* 0x000000143f2c0299 */ /* 0x000fe20008011611 */
[----:B------:R0:W-:Y:S01]  /*aa70*/  UTMALDG.4D.IM2COL [UR32], [UR14], UR30 ;  /* 0x000000200e0073b4 */ /* 0x0001e2000805801e */
[----:B------:R-:W-:Y:S01]  /*aa80*/  UMOV UR29, UR28 ;  /* 0x0000001c001d7c82 */ /* 0x000fe20008000000 */
[----:B------:R-:W-:-:S02]  /*aa90*/  @UP1 USHF.R.U32.HI UR29, URZ, UR19, UR43 ;  /* 0x000000133f1d1299 */ /* 0x000fc4000801162b */
[----:B------:R-:W-:Y:S01]  /*aaa0*/  UIADD3 UR18, -UR28, URZ, URZ ;  /* 0x0000003f1c127290 */ /* 0x000fe2000fffe13f */
[----:B------:R-:W-:Y:S01]  /*aab0*/  R2UR UR43, R33 ;  /* 0x00000000212b72ca */ /* 0x000fe200000e0000 */
[----:B------:R-:W-:Y:S01]  /*aac0*/  UIADD3 UR19, -UR29, URZ, URZ ;  /* 0x0000003f1d137290 */ /* 0x000fe2000fffe13f */
[----:B------:R-:W-:Y:S01]  /*aad0*/  UMOV UR21, UR44 ;  /* 0x0000002c00157c82 */ /* 0x000fe20008000000 */
[----:B------:R-:W-:Y:S01]  /*aae0*/  UIMAD UR18, UR22, UR18, UR58 ;  /* 0x00000012161272a4 */ /* 0x000fe2000f8e023a */
[----:B------:R-:W-:Y:S01]  /*aaf0*/  R2UR UR58, R46 ;  /* 0x000000002e3a72ca */ /* 0x000fe200000e0000 */
[----:B------:R-:W-:Y:S02]  /*ab00*/  UIMAD UR28, UR23, UR19, UR28 ;  /* 0x00000013171c72a4 */ /* 0x000fe4000f8e021c */
[----:B------:R-:W-:Y:S02]  /*ab10*/  UIADD3 UR17, -UR44, URZ, URZ ;  /* 0x0000003f2c117290 */ /* 0x000fe4000fffe13f */
[----:B------:R-:W-:-:S02]  /*ab20*/  UIADD3 UR24, UR8, 0x4000, URZ ;  /* 0x0000400008187890 */ /* 0x000fc4000fffe03f */
[----:B------:R-:W-:Y:S02]  /*ab30*/  UIMAD UR27, UR18, UR6, UR4 ;  /* 0x00000006121b72a4 */ /* 0x000fe4000f8e0204 */
[----:B------:R-:W-:Y:S02]  /*ab40*/  UIMAD UR28, UR28, UR7, UR5 ;  /* 0x000000071c1c72a4 */ /* 0x000fe4000f8e0205 */
[----:B------:R-:W-:Y:S01]  /*ab50*/  UIADD3 UR16, UR8, 0x4800, URZ ;  /* 0x0000480008107890 */ /* 0x000fe2000fffe03f */
[----:B------:R-:W-:Y:S01]  /*ab60*/  UMOV UR25, UR9 ;  /* 0x0000000900197c82 */ /* 0x000fe20008000000 */
[----:B0-----:R-:W-:Y:S01]  /*ab70*/  R2UR UR34, R41 ;  /* 0x00000000292272ca */ /* 0x001fe200000e0000 */
[----:B------:R-:W-:Y:S01]  /*ab80*/  UIMAD.WIDE.U32 UR32, UR44, UR40, URZ ;  /* 0x000000282c2072a5 */ /* 0x000fe2000f8e003f */
[----:B------:R-:W-:Y:S01]  /*ab90*/  R2UR UR36, R42 ;  /* 0x000000002a2472ca */ /* 0x000fe200000e0000 */
[----:B------:R-:W-:Y:S01]  /*aba0*/  UMOV UR26, UR10 ;  /* 0x0000000a001a7c82 */ /* 0x000fe20008000000 */
[----:B------:R-:W-:Y:S01]  /*abb0*/  UMOV UR18, UR10 ;  /* 0x0000000a00127c82 */ /* 0x000fe20008000000 */
[----:B------:R-:W-:Y:S01]  /*abc0*/  @UP1 USHF.R.U32.HI UR21, URZ, UR41, UR33 ;  /* 0x000000293f151299 */ /* 0x000fe20008011621 */
[----:B------:R0:W-:Y:S01]  /*abd0*/  UTMALDG.4D.IM2COL [UR24], [UR14], UR30 ;  /* 0x000000180e0073b4 */ /* 0x0001e2000805801e */
[----:B------:R-:W-:Y:S01]  /*abe0*/  R2UR UR35, R43 ;  /* 0x000000002b2372ca */ /* 0x000fe200000e0000 */
[----:B------:R-:W-:Y:S01]  /*abf0*/  @UP0 ULDC UR32, c[0x0][0x384] ;  /* 0x0000e10000200ab9 */ /* 0x000fe20000000800 */
[----:B------:R-:W-:Y:S01]  /*ac00*/  UIADD3 UR20, -UR21, URZ, URZ ;  /* 0x0000003f15147290 */ /* 0x000fe2000fffe13f */
[----:B------:R-:W-:Y:S01]  /*ac10*/  @UP0 ULDC UR33, c[0x0][0x384] ;  /* 0x0000e10000210ab9 */ /* 0x000fe20000000800 */
[----:B------:R-:W-:-:S02]  /*ac20*/  UMOV UR40, UR58 ;  /* 0x0000003a00287c82 */ /* 0x000fc40008000000 */
[----:B------:R-:W-:Y:S02]  /*ac30*/  UIMAD UR17, UR22, UR17, UR34 ;  /* 0x00000011161172a4 */ /* 0x000fe4000f8e0222 */
[----:B------:R-:W-:Y:S02]  /*ac40*/  UIMAD UR20, UR23, UR20, UR44 ;  /* 0x00000014171472a4 */ /* 0x000fe4000f8e022c */
[----:B------:R-:W-:Y:S02]  /*ac50*/  UIMAD UR19, UR17, UR6, UR4 ;  /* 0x00000006111372a4 */ /* 0x000fe4000f8e0204 */
[----:B------:R-:W-:Y:S01]  /*ac60*/  UIMAD UR20, UR20, UR7, UR5 ;  /* 0x00000007141472a4 */ /* 0x000fe2000f8e0205 */
[----:B------:R-:W-:Y:S01]  /*ac70*/  UMOV UR17, UR9 ;  /* 0x0000000900117c82 */ /* 0x000fe20008000000 */
[----:B------:R-:W-:Y:S01]  /*ac80*/  @UP0 ULDC UR34, c[0x0][0x384] ;  /* 0x0000e10000220ab9 */ /* 0x000fe20000000800 */
[----:B------:R-:W-:Y:S01]  /*ac90*/  UIADD3 UR42, UR10, 0x20, URZ ;  /* 0x000000200a2a7890 */ /* 0x000fe2000fffe03f */
[----:B------:R-:W-:-:S05]  /*aca0*/  UMOV UR41, UR9 ;  /* 0x0000000900297c82 */ /* 0x000fca0008000000 */
[----:B------:R1:W-:Y:S01]  /*acb0*/  UTMALDG.4D.IM2COL [UR16], [UR14], UR30 ;  /* 0x000000100e0073b4 */ /* 0x0003e2000805801e */
[----:B0-----:R-:W-:Y:S01]  /*acc0*/  UIMAD.WIDE.U32 UR24, UR38, UR32, URZ ;  /* 0x00000020261872a5 */ /* 0x001fe2000f8e003f */
[----:B------:R-:W-:Y:S01]  /*acd0*/  @UP0 ULDC UR26, c[0x0][0x388] ;  /* 0x0000e200001a0ab9 */ /* 0x000fe20000000800 */
[----:B------:R-:W-:Y:S02]  /*ace0*/  @UP0 ULDC UR28, c[0x0][0x384] ;  /* 0x0000e100001c0ab9 */ /* 0x000fe40000000800 */
[----:B------:R-:W-:Y:S01]  /*acf0*/  @UP0 USHF.R.U32.HI UR39, URZ, UR26, UR25 ;  /* 0x0000001a3f270299 */ /* 0x000fe20008011619 */
[----:B------:R-:W-:Y:S01]  /*ad00*/  @UP0 ULDC UR27, c[0x0][0x388] ;  /* 0x0000e200001b0ab9 */ /* 0x000fe20000000800 */
[----:B------:R-:W-:Y:S01]  /*ad10*/  UIADD3 UR24, UR8, 0x5000, URZ ;  /* 0x0000500008187890 */ /* 0x000fe2000fffe03f */
[----:B------:R-:W-:Y:S01]  /*ad20*/  @UP0 ULDC UR32, c[0x0][0x388] ;  /* 0x0000e20000200ab9 */ /* 0x000fe20000000800 */
[----:B------:R-:W-:Y:S01]  /*ad30*/  UMOV UR25, UR9 ;  /* 0x0000000900197c82 */ /* 0x000fe20008000000 */
[----:B------:R-:W-:Y:S01]  /*ad40*/  UMOV UR26, UR10 ;  /* 0x0000000a001a7c82 */ /* 0x000fe20008000000 */
[----:B-1----:R-:W-:Y:S01]  /*ad50*/  @UP1 ULDC.64 UR20, c[0x0][0x390] ;  /* 0x0000e40000141ab9 */ /* 0x002fe20000000a00 */
[----:B------:R-:W-:-:S02]  /*ad60*/  UIMAD.WIDE.U32 UR16, UR56, UR28, URZ ;  /* 0x0000001c381072a5 */ /* 0x000fc4000f8e003f */
[----:B------:R-:W-:Y:S02]  /*ad70*/  UIMAD.WIDE.U32 UR28, UR39, UR20, URZ ;  /* 0x00000014271c72a5 */ /* 0x000fe4000f8e003f */
[----:B------:R-:W-:Y:S01]  /*ad80*/  @UP0 USHF.R.U32.HI UR31, URZ, UR27, UR17 ;  /* 0x0000001b3f1f0299 */ /* 0x000fe20008011611 */
[----:B------:R-:W-:Y:S01]  /*ad90*/  @UP1 ULDC.64 UR18, c[0x0][0x390] ;  /* 0x0000e40000121ab9 */ /* 0x000fe20000000a00 */
[----:B------:R-:W-:Y:S02]  /*ada0*/  UIADD3 UR20, -UR39, URZ, URZ ;  /* 0x0000003f27147290 */ /* 0x000fe4000fffe13f */
[----:B------:R-:W-:Y:S02]  /*adb0*/  UIMAD.WIDE.U32 UR16, UR31, UR18, URZ ;  /* 0x000000121f1072a5 */ /* 0x000fe4000f8e003f */
[----:B------:R-:W-:Y:S01]  /*adc0*/  UIMAD UR20, UR22, UR20, UR36 ;  /* 0x00000014161472a4 */ /* 0x000fe2000f8e0224 */
[----:B------:R-:W-:Y:S01]  /*add0*/  @UP1 UMOV UR18, UR29 ;  /* 0x0000001d00121c82 */ /* 0x000fe20008000000 */
[----:B------:R-:W-:Y:S01]  /*ade0*/  UMOV UR29, UR39 ;  /* 0x00000027001d7c82 */ /* 0x000fe20008000000 */
[----:B------:R-:W-:-:S02]  /*adf0*/  @UP1 USHF.R.U32.HI UR29, URZ, UR21, UR18 ;  /* 0x000000153f1d1299 */ /* 0x000fc40008011612 */
[----:B------:R-:W-:Y:S01]  /*ae00*/  UIMAD UR27, UR20, UR6, UR4 ;  /* 0x00000006141b72a4 */ /* 0x000fe2000f8e0204 */
[----:B------:R-:W-:Y:S01]  /*ae10*/  UMOV UR21, UR31 ;  /* 0x0000001f00157c82 */ /* 0x000fe20008000000 */
[----:B------:R-:W-:Y:S02]  /*ae20*/  @UP1 USHF.R.U32.HI UR21, URZ, UR19, UR17 ;  /* 0x000000133f151299 */ /* 0x000fe40008011611 */
[----:B------:R-:W-:Y:S02]  /*ae30*/  UIADD3 UR28, -UR29, URZ, URZ ;  /* 0x0000003f1d1c7290 */ /* 0x000fe4000fffe13f */
[----:B------:R-:W-:Y:S02]  /*ae40*/  UIADD3 UR19, -UR31, URZ, URZ ;  /* 0x0000003f1f137290 */ /* 0x000fe4000fffe13f */
[----:B------:R-:W-:Y:S02]  /*ae50*/  UIADD3 UR20, -UR21, URZ, URZ ;  /* 0x0000003f15147290 */ /* 0x000fe4000fffe13f */
[----:B------:R-:W-:Y:S01]  /*ae60*/  UIMAD UR28, UR23, UR28, UR39 ;  /* 0x0000001c171c72a4 */ /* 0x000fe2000f8e0227 */
[----:B------:R-:W-:Y:S01]  /*ae70*/  R2UR UR39, R44 ;  /* 0x000000002c2772ca */ /* 0x000fe200000e0000 */
[----:B------:R-:W-:-:S02]  /*ae80*/  UIMAD UR19, UR22, UR19, UR35 ;  /* 0x00000013161372a4 */ /* 0x000fc4000f8e0223 */
[----:B------:R-:W-:Y:S02]  /*ae90*/  UIMAD UR20, UR23, UR20, UR31 ;  /* 0x00000014171472a4 */ /* 0x000fe4000f8e021f */
[----:B------:R-:W-:Y:S02]  /*aea0*/  UIMAD UR28, UR28, UR7, UR5 ;  /* 0x000000071c1c72a4 */ /* 0x000fe4000f8e0205 */
[----:B------:R-:W-:Y:S02]  /*aeb0*/  UIADD3 UR16, UR8, 0x5800, URZ ;  /* 0x0000580008107890 */ /* 0x000fe4000fffe03f */
[----:B------:R-:W-:Y:S02]  /*aec0*/  UIMAD UR19, UR19, UR6, UR4 ;  /* 0x00000006131372a4 */ /* 0x000fe4000f8e0204 */
[----:B------:R-:W-:Y:S02]  /*aed0*/  UIMAD UR20, UR20, UR7, UR5 ;  /* 0x00000007141472a4 */ /* 0x000fe4000f8e0205 */
[----:B------:R-:W-:Y:S01]  /*aee0*/  UIMAD.WIDE.U32 UR34, UR55, UR34, URZ ;  /* 0x00000022372272a5 */ /* 0x000fe2000f8e003f */
[----:B------:R0:W-:Y:S01]  /*aef0*/  UTMALDG.4D.IM2COL [UR24], [UR14], UR30 ;  /* 0x000000180e0073b4 */ /* 0x0001e2000805801e */
[----:B------:R-:W-:Y:S01]  /*af00*/  UMOV UR17, UR9 ;  /* 0x0000000900117c82 */ /* 0x000fe20008000000 */
[----:B------:R-:W-:Y:S01]  /*af10*/  UMOV UR18, UR10 ;  /* 0x0000000a00127c82 */ /* 0x000fe20008000000 */
[----:B------:R-:W-:Y:S01]  /*af20*/  @UP0 USHF.R.U32.HI UR13, URZ, UR32, UR35 ;  /* 0x000000203f0d0299 */ /* 0x000fe20008011623 */
[----:B------:R-:W-:Y:S01]  /*af30*/  @UP0 ULDC UR31, c[0x0][0x384] ;  /* 0x0000e100001f0ab9 */ /* 0x000fe20000000800 */
[----:B------:R-:W-:Y:S01]  /*af40*/  UIADD3 UR32, UR8, 0x6000, URZ ;  /* 0x0000600008207890 */ /* 0x000fe2000fffe03f */
[----:B------:R1:W-:Y:S01]  /*af50*/  UTMALDG.4D.IM2COL [UR16], [UR14], UR30 ;  /* 0x000000100e0073b4 */ /* 0x0003e2000805801e */
[----:B------:R-:W-:-:S03]  /*af60*/  UIADD3 UR35, -UR13, URZ, URZ ;  /* 0x0000003f0d237290 */ /* 0x000fc6000fffe13f */
[----:B------:R-:W-:Y:S01]  /*af70*/  UMOV UR37, UR13 ;  /* 0x0000000d00257c82 */ /* 0x000fe20008000000 */
[----:B------:R-:W-:Y:S01]  /*af80*/  UMOV UR34, UR10 ;  /* 0x0000000a00227c82 */ /* 0x000fe20008000000 */
[----:B------:R-:W-:-:S03]  /*af90*/  UIMAD UR35, UR22, UR35, UR39 ;  /* 0x00000023162372a4 */ /* 0x000fc6000f8e0227 */
[----:B------:R-:W-:Y:S01]  /*afa0*/  UMOV UR39, UR42 ;  /* 0x0000002a00277c82 */ /* 0x000fe20008000000 */
[----:B------:R-:W-:Y:S01]  /*afb0*/  UIMAD UR35, UR35, UR6, UR4 ;  /* 0x00000006232372a4 */ /* 0x000fe2000f8e0204 */
[----:B0-----:R-:W-:Y:S01]  /*afc0*/  @UP1 ULDC.64 UR24, c[0x0][0x390] ;  /* 0x0000e40000181ab9 */ /* 0x001fe20000000a00 */
[----:B------:R-:W-:Y:S01]  /*afd0*/  UIMAD.WIDE.U32 UR26, UR57, UR33, URZ ;  /* 0x00000021391a72a5 */ /* 0x000fe2000f8e003f */
[----:B------:R-:W-:Y:S01]  /*afe0*/  @UP0 ULDC UR29, c[0x0][0x388] ;  /* 0x0000e200001d0ab9 */ /* 0x000fe20000000800 */
[----:B------:R-:W-:Y:S02]  /*aff0*/  @UP0 ULDC UR28, c[0x0][0x388] ;  /* 0x0000e200001c0ab9 */ /* 0x000fe40000000800 */
[----:B------:R-:W-:Y:S01]  /*b000*/  @UP0 USHF.R.U32.HI UR12, URZ, UR29, UR27 ;  /* 0x0000001d3f0c0299 */ /* 0x000fe2000801161b */
[----:B------:R-:W-:Y:S01]  /*b010*/  UMOV UR33, UR9 ;  /* 0x0000000900217c82 */ /* 0x000fe20008000000 */
[----:B-1----:R-:W-:Y:S01]  /*b020*/  UIMAD.WIDE.U32 UR20, UR13, UR24, URZ ;  /* 0x000000180d1472a5 */ /* 0x002fe2000f8e003f */
[----:B------:R-:W-:Y:S01]  /*b030*/  @UP1 ULDC.64 UR18, c[0x0][0x390] ;  /* 0x0000e40000121ab9 */ /* 0x000fe20000000a00 */
[----:B------:R-:W-:-:S03]  /*b040*/  @UP1 ULDC.64 UR16, c[0x0][0x390] ;  /* 0x0000e40000101ab9 */ /* 0x000fc60000000a00 */
[----:B------:R-:W-:Y:S02]  /*b050*/  UMOV UR29, UR12 ;  /* 0x0000000c001d7c82 */ /* 0x000fe40008000000 */
[----:B------:R-:W-:Y:S01]  /*b060*/  @UP1 UMOV UR24, UR21 ;  /* 0x0000001500181c82 */ /* 0x000fe20008000000 */
[----:B------:R-:W-:Y:S02]  /*b070*/  UIMAD.WIDE.U32 UR20, UR58, UR31, URZ ;  /* 0x0000001f3a1472a5 */ /* 0x000fe4000f8e003f */
[----:B------:R-:W-:Y:S01]  /*b080*/  @UP1 USHF.R.U32.HI UR37, URZ, UR25, UR24 ;  /* 0x000000193f251299 */ /* 0x000fe20008011618 */
[----:B------:R-:W-:Y:S01]  /*b090*/  R2UR UR25, R45 ;  /* 0x000000002d1972ca */ /* 0x000fe200000e0000 */
[----:B------:R-:W-:Y:S02]  /*b0a0*/  @UP0 USHF.R.U32.HI UR40, URZ, UR28, UR21 ;  /* 0x0000001c3f280299 */ /* 0x000fe40008011615 */
[----:B------:R-:W-:Y:S01]  /*b0b0*/  UIMAD.WIDE.U32 UR20, UR12, UR18, URZ ;  /* 0x000000120c1472a5 */ /* 0x000fe2000f8e003f */
[----:B------:R-:W-:Y:S01]  /*b0c0*/  R2UR UR18, R46 ;  /* 0x000000002e1272ca */ /* 0x000fe200000e0000 */
[----:B------:R-:W-:-:S02]  /*b0d0*/  UIADD3 UR36, -UR37, URZ, URZ ;  /* 0x0000003f25247290 */ /* 0x000fc4000fffe13f */
[----:B------:R-:W-:Y:S02]  /*b0e0*/  UIMAD.WIDE.U32 UR26, UR40, UR16, URZ ;  /* 0x00000010281a72a5 */ /* 0x000fe4000f8e003f */
[----:B------:R-:W-:Y:S01]  /*b0f0*/  UIMAD UR36, UR23, UR36, UR13 ;  /* 0x00000024172472a4 */ /* 0x000fe2000f8e020d */
[----:B------:R-:W-:Y:S01]  /*b100*/  @UP1 UMOV UR20, UR21 ;  /* 0x0000001500141c82 */ /* 0x000fe20008000000 */
[----:B------:R-:W-:Y:S02]  /*b110*/  UIADD3 UR13, -UR12, URZ, URZ ;  /* 0x0000003f0c0d7290 */ /* 0x000fe4000fffe13f */
[----:B------:R-:W-:Y:S01]  /*b120*/  @UP1 USHF.R.U32.HI UR29, URZ, UR19, UR20 ;  /* 0x000000133f1d1299 */ /* 0x000fe20008011614 */
[----:B------:R-:W-:Y:S01]  /*b130*/  UMOV UR21, UR40 ;  /* 0x0000002800157c82 */ /* 0x000fe20008000000 */
[----:B------:R-:W-:Y:S02]  /*b140*/  @UP1 USHF.R.U32.HI UR21, URZ, UR17, UR27 ;  /* 0x000000113f151299 */ /* 0x000fe4000801161b */
[----:B------:R-:W-:-:S02]  /*b150*/  UIADD3 UR28, -UR29, URZ, URZ ;  /* 0x0000003f1d1c7290 */ /* 0x000fc4000fffe13f */
[----:B------:R-:W-:Y:S02]  /*b160*/  UIMAD UR13, UR22, UR13, UR25 ;  /* 0x0000000d160d72a4 */ /* 0x000fe4000f8e0219 */
[----:B------:R-:W-:Y:S02]  /*b170*/  UIMAD UR28, UR23, UR28, UR12 ;  /* 0x0000001c171c72a4 */ /* 0x000fe4000f8e020c */
[----:B------:R-:W-:Y:S02]  /*b180*/  UIADD3 UR17, -UR40, URZ, URZ ;  /* 0x0000003f28117290 */ /* 0x000fe4000fffe13f */
[----:B------:R-:W-:Y:S02]  /*b190*/  UIADD3 UR20, -UR21, URZ, URZ ;  /* 0x0000003f15147290 */ /* 0x000fe4000fffe13f */
[----:B------:R-:W-:Y:S02]  /*b1a0*/  UIMAD UR36, UR36, UR7, UR5 ;  /* 0x00000007242472a4 */ /* 0x000fe4000f8e0205 */
[----:B------:R-:W-:-:S02]  /*b1b0*/  UIADD3 UR24, UR8, 0x6800, URZ ;  /* 0x0000680008187890 */ /* 0x000fc4000fffe03f */
[----:B------:R-:W-:Y:S02]  /*b1c0*/  UIMAD UR27, UR13, UR6, UR4 ;  /* 0x000000060d1b72a4 */ /* 0x000fe4000f8e0204 */
[----:B------:R-:W-:Y:S02]  /*b1d0*/  UIMAD UR28, UR28, UR7, UR5 ;  /* 0x000000071c1c72a4 */ /* 0x000fe4000f8e0205 */
[----:B------:R-:W-:Y:S01]  /*b1e0*/  UIMAD UR17, UR22, UR17, UR18 ;  /* 0x00000011161172a4 */ /* 0x000fe2000f8e0212 */
[----:B------:R0:W-:Y:S01]  /*b1f0*/  UTMALDG.4D.IM2COL [UR32], [UR14], UR30 ;  /* 0x000000200e0073b4 */ /* 0x0001e2000805801e */
[----:B------:R-:W-:Y:S01]  /*b200*/  UIMAD UR20, UR23, UR20, UR40 ;  /* 0x00000014171472a4 */ /* 0x000fe2000f8e0228 */
[----:B------:R-:W-:Y:S01]  /*b210*/  @UP0 ULDC UR12, c[0x0][0x384] ;  /* 0x0000e100000c0ab9 */ /* 0x000fe20000000800 */
[----:B------:R-:W-:Y:S02]  /*b220*/  UIADD3 UR16, UR8, 0x7000, URZ ;  /* 0x0000700008107890 */ /* 0x000fe4000fffe03f */
[----:B------:R-:W-:-:S02]  /*b230*/  UIMAD UR19, UR17, UR6, UR4 ;  /* 0x00000006111372a4 */ /* 0x000fc4000f8e0204 */
[----:B------:R-:W-:Y:S02]  /*b240*/  UIMAD UR20, UR20, UR7, UR5 ;  /* 0x00000007141472a4 */ /* 0x000fe4000f8e0205 */
[----:B------:R-:W-:Y:S01]  /*b250*/  UIMAD.WIDE.U32 UR12, UR46, UR12, URZ ;  /* 0x0000000c2e0c72a5 */ /* 0x000fe2000f8e003f */
[----:B------:R-:W-:Y:S01]  /*b260*/  UMOV UR25, UR9 ;  /* 0x0000000900197c82 */ /* 0x000fe20008000000 */
[----:B------:R-:W-:Y:S01]  /*b270*/  UMOV UR26, UR10 ;  /* 0x0000000a001a7c82 */ /* 0x000fe20008000000 */
[----:B------:R-:W-:Y:S01]  /*b280*/  @UP0 ULDC UR31, c[0x0][0x388] ;  /* 0x0000e200001f0ab9 */ /* 0x000fe20000000800 */
[----:B------:R1:W-:Y:S01]  /*b290*/  UTMALDG.4D.IM2COL [UR24], [UR14], UR30 ;  /* 0x000000180e0073b4 */ /* 0x0003e2000805801e */
[----:B------:R-:W-:Y:S01]  /*b2a0*/  UMOV UR17, UR9 ;  /* 0x0000000900117c82 */ /* 0x000fe20008000000 */
[----:B------:R-:W-:Y:S01]  /*b2b0*/  UMOV UR18, UR10 ;  /* 0x0000000a00127c82 */ /* 0x000fe20008000000 */
[----:B------:R-:W-:Y:S01]  /*b2c0*/  UIADD3 UR40, UR8, 0x400, URZ ;  /* 0x0000040008287890 */ /* 0x000fe2000fffe03f */
[----:B------:R2:W-:Y:S01]  /*b2d0*/  UTMALDG.4D.IM2COL [UR16], [UR14], UR30 ;  /* 0x000000100e0073b4 */ /* 0x0005e2000805801e */
[----:B0-----:R-:W-:Y:S01]  /*b2e0*/  @UP0 ULDC UR32, c[0x0][0x384] ;  /* 0x0000e10000200ab9 */ /* 0x001fe20000000800 */
[----:B------:R-:W-:Y:S01]  /*b2f0*/  UMOV UR34, UR50 ;  /* 0x0000003200227c82 */ /* 0x000fe20008000000 */
[----:B------:R-:W-:Y:S01]  /*b300*/  UIMAD.WIDE.U32 UR32, UR50, UR32, URZ ;  /* 0x00000020322072a5 */ /* 0x000fe2000f8e003f */
[----:B------:R-:W-:Y:S01]  /*b310*/  R2UR UR50, R33 ;  /* 0x00000000213272ca */ /* 0x000fe200000e0000 */
[----:B------:R-:W-:Y:S01]  /*b320*/  @UP0 ULDC UR36, c[0x0][0x384] ;  /* 0x0000e10000240ab9 */ /* 0x000fe20000000800 */
[----:B------:R-:W-:Y:S01]  /*b330*/  @UP0 ULDC UR35, c[0x0][0x384] ;  /* 0x0000e10000230ab9 */ /* 0x000fe20000000800 */
[----:B-1----:R-:W-:Y:S01]  /*b340*/  UMOV UR28, UR46 ;  /* 0x0000002e001c7c82 */ /* 0x002fe20008000000 */
[----:B------:R-:W-:Y:S01]  /*b350*/  @UP0 USHF.R.U32.HI UR28, URZ, UR31, UR13 ;  /* 0x0000001f3f1c0299 */ /* 0x000fe2000801160d */
[----:B------:R-:W-:Y:S01]  /*b360*/  R2UR UR46, R13 ;  /* 0x000000000d2e72ca */ /* 0x000fe200000e0000 */
[----:B------:R-:W-:Y:S01]  /*b370*/  UMOV UR26, UR53 ;  /* 0x00000035001a7c82 */ /* 0x000fe20008000000 */
[----:B------:R-:W-:Y:S01]  /*b380*/  @UP1 ULDC.64 UR12, c[0x0][0x390] ;  /* 0x0000e400000c1ab9 */ /* 0x000fe20000000a00 */
[----:B------:R-:W-:Y:S01]  /*b390*/  @UP1 ULDC.64 UR24, c[0x0][0x390] ;  /* 0x0000e40000181ab9 */ /* 0x000fe20000000a00 */
[----:B------:R-:W-:Y:S01]  /*b3a0*/  UMOV UR27, UR43 ;  /* 0x0000002b001b7c82 */ /* 0x000fe20008000000 */
[----:B------:R-:W-:Y:S01]  /*b3b0*/  MOV R13, UR5 ;  /* 0x00000005000d7c02 */ /* 0x000fe20008000f00 */
[----:B--2---:R-:W-:-:S02]  /*b3c0*/  UIMAD.WIDE.U32 UR16, UR28, UR12, URZ ;  /* 0x0000000c1c1072a5 */ /* 0x004fc4000f8e003f */
[----:B------:R-:W-:Y:S01]  /*b3d0*/  UMOV UR21, UR28 ;  /* 0x0000001c00157c82 */ /* 0x000fe20008000000 */
[----:B------:R-:W-:Y:S01]  /*b3e0*/  @UP0 ULDC UR18, c[0x0][0x384] ;  /* 0x0000e10000120ab9 */ /* 0x000fe20000000800 */
[----:B------:R-:W-:Y:S02]  /*b3f0*/  @UP1 USHF.R.U32.HI UR21, URZ, UR13, UR17 ;  /* 0x0000000d3f151299 */ /* 0x000fe40008011611 */
[----:B------:R-:W-:Y:S02]  /*b400*/  UIADD3 UR13, -UR28, URZ, URZ ;  /* 0x0000003f1c0d7290 */ /* 0x000fe4000fffe13f */
[----:B------:R-:W-:Y:S02]  /*b410*/  UIADD3 UR17, -UR21, URZ, URZ ;  /* 0x0000003f15117290 */ /* 0x000fe4000fffe13f */
[----:B------:R-:W-:Y:S01]  /*b420*/  UIMAD.WIDE.U32 UR18, UR53, UR18, URZ ;  /* 0x00000012351272a5 */ /* 0x000fe2000f8e003f */
[----:B------:R-:W-:Y:S01]  /*b430*/  R2UR UR53, R36 ;  /* 0x00000000243572ca */ /* 0x000fe200000e0000 */
[----:B------:R-:W-:-:S02]  /*b440*/  UIMAD UR13, UR22, UR13, UR60 ;  /* 0x0000000d160d72a4 */ /* 0x000fc4000f8e023c */
[----:B------:R-:W-:Y:S01]  /*b450*/  UIMAD UR17, UR23, UR17, UR28 ;  /* 0x00000011171172a4 */ /* 0x000fe2000f8e021c */
[----:B------:R-:W-:Y:S01]  /*b460*/  @UP0 ULDC UR20, c[0x0][0x388] ;  /* 0x0000e20000140ab9 */ /* 0x000fe20000000800 */
[----:B------:R-:W-:Y:S02]  /*b470*/  UIADD3 UR16, UR8, 0x7800, URZ ;  /* 0x0000780008107890 */ /* 0x000fe4000fffe03f */
[----:B------:R-:W-:Y:S02]  /*b480*/  @UP0 USHF.R.U32.HI UR26, URZ, UR20, UR19 ;  /* 0x000000143f1a0299 */ /* 0x000fe40008011613 */
[----:B------:R-:W-:Y:S02]  /*b490*/  UIMAD UR19, UR13, UR6, UR4 ;  /* 0x000000060d1372a4 */ /* 0x000fe4000f8e0204 */
[----:B------:R-:W-:Y:S02]  /*b4a0*/  UIMAD UR20, UR17, UR7, UR5 ;  /* 0x00000007111472a4 */ /* 0x000fe4000f8e0205 */
[----:B------:R-:W-:Y:S01]  /*b4b0*/  UIMAD.WIDE.U32 UR28, UR26, UR24, URZ ;  /* 0x000000181a1c72a5 */ /* 0x000fe2000f8e003f */
[----:B------:R-:W-:Y:S01]  /*b4c0*/  UMOV UR17, UR9 ;  /* 0x0000000900117c82 */ /* 0x000fe20008000000 */
[----:B------:R-:W-:Y:S01]  /*b4d0*/  UMOV UR18, UR10 ;  /* 0x0000000a00127c82 */ /* 0x000fe20008000000 */
[----:B------:R-:W-:Y:S01]  /*b4e0*/  @UP0 ULDC UR24, c[0x0][0x384] ;  /* 0x0000e10000180ab9 */ /* 0x000fe20000000800 */
[----:B------:R-:W-:-:S03]  /*b4f0*/  UIADD3 UR28, -UR26, URZ, URZ ;  /* 0x0000003f1a1c7290 */ /* 0x000fc6000fffe13f */
[----:B------:R0:W-:Y:S01]  /*b500*/  UTMALDG.4D.IM2COL [UR16], [UR14], UR30 ;  /* 0x000000100e0073b4 */ /* 0x0001e2000805801e */
[----:B------:R-:W-:Y:S01]  /*b510*/  UMOV UR45, UR26 ;  /* 0x0000001a002d7c82 */ /* 0x000fe20008000000 */
[----:B------:R-:W-:Y:S01]  /*b520*/  UIMAD UR28, UR22, UR28, UR49 ;  /* 0x0000001c161c72a4 */ /* 0x000fe2000f8e0231 */
[----:B------:R-:W-:Y:S01]  /*b530*/  R2UR UR49, R37 ;  /* 0x00000000253172ca */ /* 0x000fe200000e0000 */
[----:B------:R-:W-:Y:S01]  /*b540*/  @UP1 USHF.R.U32.HI UR45, URZ, UR25, UR29 ;  /* 0x000000193f2d1299 */ /* 0x000fe2000801161d */
[----:B------:R-:W-:Y:S01]  /*b550*/  UMOV UR12, UR48 ;  /* 0x00000030000c7c82 */ /* 0x000fe20008000000 */
[----:B------:R-:W-:Y:S02]  /*b560*/  UMOV UR13, UR53 ;  /* 0x00000035000d7c82 */ /* 0x000fe40008000000 */
[----:B------:R-:W-:-:S04]  /*b570*/  UIADD3 UR25, -UR45, URZ, URZ ;  /* 0x0000003f2d197290 */ /* 0x000fc8000fffe13f */
[----:B------:R-:W-:-:S03]  /*b580*/  UIMAD UR25, UR23, UR25, UR26 ;  /* 0x00000019171972a4 */ /* 0x000fc6000f8e021a */
[----:B------:R-:W-:Y:S01]  /*b590*/  UMOV UR26, UR39 ;  /* 0x00000027001a7c82 */ /* 0x000fe20008000000 */
[----:B------:R-:W-:Y:S01]  /*b5a0*/  UIMAD UR44, UR25, UR7, UR5 ;  /* 0x00000007192c72a4 */ /* 0x000fe2000f8e0205 */
[----:B------:R-:W-:Y:S02]  /*b5b0*/  UMOV UR31, UR49 ;  /* 0x00000031001f7c82 */ /* 0x000fe40008000000 */
[----:B------:R-:W-:Y:S01]  /*b5c0*/  UMOV UR25, UR9 ;  /* 0x0000000900197c82 */ /* 0x000fe20008000000 */
[----:B0-----:R-:W-:Y:S01]  /*b5d0*/  UIMAD.WIDE.U32 UR16, UR43, UR24, URZ ;  /* 0x000000182b1072a5 */ /* 0x001fe2000f8e003f */
[----:B------:R-:W-:Y:S01]  /*b5e0*/  @UP0 ULDC UR18, c[0x0][0x388] ;  /* 0x0000e20000120ab9 */ /* 0x000fe20000000800 */
[----:B------:R-:W-:Y:S02]  /*b5f0*/  UIMAD UR43, UR28, UR6, UR4 ;  /* 0x000000061c2b72a4 */ /* 0x000fe4000f8e0204 */
[----:B------:R-:W-:Y:S01]  /*b600*/  @UP0 USHF.R.U32.HI UR27, URZ, UR18, UR17 ;  /* 0x000000123f1b0299 */ /* 0x000fe20008011611 */
[----:B------:R-:W-:-:S02]  /*b610*/  @UP0 ULDC UR28, c[0x0][0x388] ;  /* 0x0000e200001c0ab9 */ /* 0x000fc40000000800 */
[----:B------:R-:W-:Y:S01]  /*b620*/  @UP1 ULDC.64 UR16, c[0x0][0x390] ;  /* 0x0000e40000101ab9 */ /* 0x000fe20000000a00 */
[----:B------:R-:W-:Y:S02]  /*b630*/  @UP0 USHF.R.U32.HI UR34, URZ, UR28, UR33 ;  /* 0x0000001c3f220299 */ /* 0x000fe40008011621 */
[----:B------:R-:W-:Y:S01]  /*b640*/  UIMAD.WIDE.U32 UR20, UR27, UR16, URZ ;  /* 0x000000101b1472a5 */ /* 0x000fe2000f8e003f */
[----:B------:R0:W-:Y:S01]  /*b650*/  UTMALDG.4D.IM2COL [UR40], [UR14], UR30 ;  /* 0x000000280e0073b4 */ /* 0x0001e2000805801e */
[----:B------:R-:W-:Y:S01]  /*b660*/  UMOV UR29, UR27 ;  /* 0x0000001b001d7c82 */ /* 0x000fe20008000000 */
[----:B------:R-:W-:Y:S01]  /*b670*/  @UP1 ULDC.64 UR18, c[0x0][0x390] ;  /* 0x0000e40000121ab9 */ /* 0x000fe20000000a00 */
[----:B------:R-:W-:Y:S02]  /*b680*/  @UP1 USHF.R.U32.HI UR29, URZ, UR17, UR21 ;  /* 0x000000113f1d1299 */ /* 0x000fe40008011615 */
[----:B------:R-:W-:Y:S02]  /*b690*/  UIMAD.WIDE.U32 UR32, UR34, UR18, URZ ;  /* 0x00000012222072a5 */ /* 0x000fe4000f8e003f */
[----:B------:R-:W-:Y:S01]  /*b6a0*/  UIADD3 UR20, -UR29, URZ, URZ ;  /* 0x0000003f1d147290 */ /* 0x000fe2000fffe13f */
[----:B------:R-:W-:Y:S01]  /*b6b0*/  UMOV UR21, UR34 ;  /* 0x0000002200157c82 */ /* 0x000fe20008000000 */
[----:B------:R-:W-:-:S02]  /*b6c0*/  @UP1 USHF.R.U32.HI UR21, URZ, UR19, UR33 ;  /* 0x000000133f151299 */ /* 0x000fc40008011621 */
[----:B------:R-:W-:Y:S02]  /*b6d0*/  UIMAD UR20, UR23, UR20, UR27 ;  /* 0x00000014171472a4 */ /* 0x000fe4000f8e021b */
[----:B------:R-:W-:Y:S02]  /*b6e0*/  UIADD3 UR17, -UR27, URZ, URZ ;  /* 0x0000003f1b117290 */ /* 0x000fe4000fffe13f */
[----:B------:R-:W-:Y:S02]  /*b6f0*/  UIMAD UR28, UR20, UR7, UR5 ;  /* 0x00000007141c72a4 */ /* 0x000fe4000f8e0205 */
[----:B------:R-:W-:Y:S02]  /*b700*/  UIADD3 UR18, -UR34, URZ, URZ ;  /* 0x0000003f22127290 */ /* 0x000fe4000fffe13f */
[----:B------:R-:W-:Y:S02]  /*b710*/  UIADD3 UR20, -UR21, URZ, URZ ;  /* 0x0000003f15147290 */ /* 0x000fe4000fffe13f */
[----:B------:R-:W-:Y:S01]  /*b720*/  UIMAD UR17, UR22, UR17, UR50 ;  /* 0x00000011161172a4 */ /* 0x000fe2000f8e0232 */
[----:B------:R-:W-:Y:S01]  /*b730*/  R2UR UR50, R38 ;  /* 0x00000000263272ca */ /* 0x000fe200000e0000 */
[----:B------:R-:W-:Y:S01]  /*b740*/  UIMAD UR18, UR22, UR18, UR59 ;  /* 0x00000012161272a4 */ /* 0x000fe2000f8e023b */
[----:B0-----:R-:W-:Y:S01]  /*b750*/  R2UR UR42, R35 ;  /* 0x00000000232a72ca */ /* 0x001fe200000e0000 */
[----:B------:R-:W-:Y:S01]  /*b760*/  UIMAD UR20, UR23, UR20, UR34 ;  /* 0x00000014171472a4 */ /* 0x000fe2000f8e0222 */
[----:B------:R-:W-:Y:S01]  /*b770*/  R2UR UR59, R40 ;  /* 0x00000000283b72ca */ /* 0x000fe200000e0000 */
[----:B------:R-:W-:-:S02]  /*b780*/  UIADD3 UR24, UR8, 0xc00, URZ ;  /* 0x00000c0008187890 */ /* 0x000fc4000fffe03f */
[----:B------:R-:W-:Y:S02]  /*b790*/  UIMAD UR27, UR17, UR6, UR4 ;  /* 0x00000006111b72a4 */ /* 0x000fe4000f8e0204 */
[----:B------:R-:W-:Y:S02]  /*b7a0*/  UIADD3 UR16, UR8, 0x1400, URZ ;  /* 0x0000140008107890 */ /* 0x000fe4000fffe03f */
[----:B------:R-:W-:Y:S02]  /*b7b0*/  UIMAD UR19, UR18, UR6, UR4 ;  /* 0x00000006121372a4 */ /* 0x000fe4000f8e0204 */
[----:B------:R-:W-:Y:S01]  /*b7c0*/  UIMAD UR20, UR20, UR7, UR5 ;  /* 0x00000007141472a4 */ /* 0x000fe2000f8e0205 */
[----:B------:R-:W-:Y:S01]  /*b7d0*/  UMOV UR17, UR9 ;  /* 0x0000000900117c82 */ /* 0x000fe20008000000 */
[----:B------:R-:W-:Y:S01]  /*b7e0*/  UMOV UR18, UR39 ;  /* 0x0000002700127c82 */ /* 0x000fe20008000000 */
[----:B------:R0:W-:Y:S01]  /*b7f0*/  UTMALDG.4D.IM2COL [UR24], [UR14], UR30 ;  /* 0x000000180e0073b4 */ /* 0x0001e2000805801e */
[----:B------:R-:W-:Y:S01]  /*b800*/  @UP0 ULDC UR32, c[0x0][0x384] ;  /* 0x0000e10000200ab9 */ /* 0x000fe20000000800 */
[----:B------:R-:W-:Y:S01]  /*b810*/  @UP0 ULDC UR33, c[0x0][0x388] ;  /* 0x0000e20000210ab9 */ /* 0x000fe20000000800 */
[----:B------:R-:W-:Y:S01]  /*b820*/  @UP0 ULDC UR34, c[0x0][0x384] ;  /* 0x0000e10000220ab9 */ /* 0x000fe20000000800 */
[----:B------:R-:W-:-:S02]  /*b830*/  UIADD3 UR40, UR8, 0x2400, URZ ;  /* 0x0000240008287890 */ /* 0x000fc4000fffe03f */
[----:B------:R1:W-:Y:S01]  /*b840*/  UTMALDG.4D.IM2COL [UR16], [UR14], UR30 ;  /* 0x000000100e0073b4 */ /* 0x0003e2000805801e */
[----:B0-----:R-:W-:Y:S01]  /*b850*/  @UP0 ULDC UR26, c[0x0][0x384] ;  /* 0x0000e100001a0ab9 */ /* 0x001fe20000000800 */
[----:B------:R-:W-:Y:S01]  /*b860*/  @UP0 ULDC UR25, c[0x0][0x388] ;  /* 0x0000e20000190ab9 */ /* 0x000fe20000000800 */
[----:B------:R-:W-:Y:S01]  /*b870*/  @UP0 ULDC UR24, c[0x0][0x388] ;  /* 0x0000e20000180ab9 */ /* 0x000fe20000000800 */
[----:B------:R-:W-:Y:S01]  /*b880*/  UMOV UR28, UR50 ;  /* 0x00000032001c7c82 */ /* 0x000fe20008000000 */
[----:B------:R-:W-:Y:S01]  /*b890*/  @UP0 ULDC UR29, c[0x0][0x388] ;  /* 0x0000e200001d0ab9 */ /* 0x000fe20000000800 */
[----:B-1----:R-:W-:Y:S02]  /*b8a0*/  UIMAD.WIDE.U32 UR18, UR48, UR32, URZ ;  /* 0x00000020301272a5 */ /* 0x002fe4000f8e003f */
[----:B------:R-:W-:Y:S01]  /*b8b0*/  UIMAD.WIDE.U32 UR16, UR53, UR26, URZ ;  /* 0x0000001a351072a5 */ /* 0x000fe2000f8e003f */
[----:B------:R-:W-:Y:S01]  /*b8c0*/  @UP0 ULDC UR32, c[0x0][0x388] ;  /* 0x0000e20000200ab9 */ /* 0x000fe20000000800 */
[----:B------:R-:W-:-:S03]  /*b8d0*/  UIADD3 UR48, UR8, 0x1c00, URZ ;  /* 0x00001c0008307890 */ /* 0x000fc6000fffe03f */
[----:B------:R-:W-:Y:S01]  /*b8e0*/  @UP0 UMOV UR26, UR19 ;  /* 0x00000013001a0c82 */ /* 0x000fe20008000000 */
[----:B------:R-:W-:Y:S01]  /*b8f0*/  @UP1 ULDC.64 UR18, c[0x0][0x390] ;  /* 0x0000e40000121ab9 */ /* 0x000fe20000000a00 */
[----:B------:R-:W-:Y:S02]  /*b900*/  @UP0 USHF.R.U32.HI UR12, URZ, UR25, UR26 ;  /* 0x000000193f0c0299 */ /* 0x000fe4000801161a */
[----:B------:R-:W-:Y:S02]  /*b910*/  @UP0 USHF.R.U32.HI UR13, URZ, UR24, UR17 ;  /* 0x000000183f0d0299 */ /* 0x000fe40008011611 */
[----:B------:R-:W-:Y:S01]  /*b920*/  UIMAD.WIDE.U32 UR20, UR12, UR18, URZ ;  /* 0x000000120c1472a5 */ /* 0x000fe2000f8e003f */
[----:B------:R-:W-:Y:S02]  /*b930*/  @UP1 ULDC.64 UR16, c[0x0][0x390] ;  /* 0x0000e40000101ab9 */ /* 0x000fe40000000a00 */
[----:B------:R-:W-:Y:S01]  /*b940*/  UMOV UR53, UR12 ;  /* 0x0000000c00357c82 */ /* 0x000fe20008000000 */
[----:B------:R-:W-:-:S02]  /*b950*/  @UP1 USHF.R.U32.HI UR53, URZ, UR19, UR21 ;  /* 0x000000133f351299 */ /* 0x000fc40008011615 */
[----:B------:R-:W-:Y:S02]  /*b960*/  UIMAD.WIDE.U32 UR20, UR49, UR36, URZ ;  /* 0x00000024311472a5 */ /* 0x000fe4000f8e003f */
[----:B------:R-:W-:Y:S02]  /*b970*/  UIMAD.WIDE.U32 UR26, UR13, UR16, URZ ;  /* 0x000000100d1a72a5 */ /* 0x000fe4000f8e003f */
[----:B------:R-:W-:Y:S01]  /*b980*/  UMOV UR45, UR13 ;  /* 0x0000000d002d7c82 */ /* 0x000fe20008000000 */
[----:B------:R-:W-:Y:S01]  /*b990*/  @UP1 ULDC.64 UR24, c[0x0][0x390] ;  /* 0x0000e40000181ab9 */ /* 0x000fe20000000a00 */
[----:B------:R-:W-:Y:S01]  /*b9a0*/  @UP1 USHF.R.U32.HI UR45, URZ, UR17, UR27 ;  /* 0x000000113f2d1299 */ /* 0x000fe2000801161b */
[----:B------:R-:W-:Y:S01]  /*b9b0*/  @UP0 UMOV UR20, UR21 ;  /* 0x0000001500140c82 */ /* 0x000fe20008000000 */
[----:B------:R-:W-:Y:S02]  /*b9c0*/  UIMAD.WIDE.U32 UR26, UR50, UR35, URZ ;  /* 0x00000023321a72a5 */ /* 0x000fe4000f8e003f */
[----:B------:R-:W-:-:S02]  /*b9d0*/  @UP0 USHF.R.U32.HI UR31, URZ, UR33, UR20 ;  /* 0x000000213f1f0299 */ /* 0x000fc40008011614 */
[----:B------:R-:W-:Y:S02]  /*b9e0*/  UIMAD.WIDE.U32 UR20, UR11, UR34, URZ ;  /* 0x000000220b1472a5 */ /* 0x000fe4000f8e003f */
[----:B------:R-:W-:Y:S01]  /*b9f0*/  @UP0 USHF.R.U32.HI UR28, URZ, UR32, UR27 ;  /* 0x000000203f1c0299 */ /* 0x000fe2000801161b */
[----:B------:R-:W-:Y:S01]  /*ba00*/  @UP1 ULDC.64 UR18, c[0x0][0x390] ;  /* 0x0000e40000121ab9 */ /* 0x000fe20000000a00 */
[----:B------:R-:W-:Y:S02]  /*ba10*/  UIMAD.WIDE.U32 UR26, UR31, UR24, URZ ;  /* 0x000000181f1a72a5 */ /* 0x000fe4000f8e003f */
[----:B------:R-:W-:Y:S02]  /*ba20*/  @UP0 USHF.R.U32.HI UR11, URZ, UR29, UR21 ;  /* 0x0000001d3f0b0299 */ /* 0x000fe40008011615 */
[----:B------:R-:W-:Y:S01]  /*ba30*/  UIMAD.WIDE.U32 UR20, UR28, UR18, URZ ;  /* 0x000000121c1472a5 */ /* 0x000fe2000f8e003f */
[----:B------:R-:W-:Y:S01]  /*ba40*/  @UP1 ULDC.64 UR16, c[0x0][0x390] ;  /* 0x0000e40000101ab9 */ /* 0x000fe20000000a00 */
[----:B------:R-:W-:Y:S01]  /*ba50*/  UMOV UR37, UR31 ;  /* 0x0000001f00257c82 */ /* 0x000fe20008000000 */
[----:B------:R-:W-:-:S02]  /*ba60*/  @UP1 USHF.R.U32.HI UR37, URZ, UR25, UR27 ;  /* 0x000000193f251299 */ /* 0x000fc4000801161b */
[----:B------:R-:W-:Y:S01]  /*ba70*/  UIMAD.WIDE.U32 UR26, UR11, UR16, URZ ;  /* 0x000000100b1a72a5 */ /* 0x000fe2000f8e003f */
[----:B------:R-:W-:Y:S01]  /*ba80*/  UMOV UR29, UR28 ;  /* 0x0000001c001d7c82 */ /* 0x000fe20008000000 */
[----:B------:R-:W-:Y:S02]  /*ba90*/  UIADD3 UR18, -UR12, URZ, URZ ;  /* 0x0000003f0c127290 */ /* 0x000fe4000fffe13f */
[----:B------:R-:W-:Y:S02]  /*baa0*/  @UP1 USHF.R.U32.HI UR29, URZ, UR19, UR21 ;  /* 0x000000133f1d1299 */ /* 0x000fe40008011615 */
[----:B------:R-:W-:Y:S01]  /*bab0*/  UIADD3 UR19, -UR53, URZ, URZ ;  /* 0x0000003f35137290 */ /* 0x000fe2000fffe13f */
[----:B------:R-:W-:Y:S01]  /*bac0*/  UMOV UR21, UR11 ;  /* 0x0000000b00157c82 */ /* 0x000fe20008000000 */
[----:B------:R-:W-:Y:S02]  /*bad0*/  @UP1 USHF.R.U32.HI UR21, URZ, UR17, UR27 ;  /* 0x000000113f151299 */ /* 0x000fe4000801161b */
[----:B------:R-:W-:Y:S01]  /*bae0*/  UIMAD UR17, UR22, UR18, UR42 ;  /* 0x00000012161172a4 */ /* 0x000fe2000f8e022a */
[----:B------:R-:W-:Y:S01]  /*baf0*/  R2UR UR42, R36 ;  /* 0x00000000242a72ca */ /* 0x000fe200000e0000 */
[----:B------:R-:W-:-:S02]  /*bb00*/  UIADD3 UR44, -UR45, URZ, URZ ;  /* 0x0000003f2d2c7290 */ /* 0x000fc4000fffe13f */
[----:B------:R-:W-:Y:S02]  /*bb10*/  UIADD3 UR43, -UR13, URZ, URZ ;  /* 0x0000003f0d2b7290 */ /* 0x000fe4000fffe13f */
[----:B------:R-:W-:Y:S02]  /*bb20*/  UIMAD UR12, UR23, UR19, UR12 ;  /* 0x00000013170c72a4 */ /* 0x000fe4000f8e020c */
[----:B------:R-:W-:Y:S02]  /*bb30*/  UIMAD UR44, UR23, UR44, UR13 ;  /* 0x0000002c172c72a4 */ /* 0x000fe4000f8e020d */
[----:B------:R-:W-:Y:S02]  /*bb40*/  UIADD3 UR35, -UR31, URZ, URZ ;  /* 0x0000003f1f237290 */ /* 0x000fe4000fffe13f */
[----:B------:R-:W-:Y:S02]  /*bb50*/  UIADD3 UR36, -UR37, URZ, URZ ;  /* 0x0000003f25247290 */ /* 0x000fe4000fffe13f */
[----:B------:R-:W-:-:S02]  /*bb60*/  UIADD3 UR27, -UR28, URZ, URZ ;  /* 0x0000003f1c1b7290 */ /* 0x000fc4000fffe13f */
[----:B------:R-:W-:Y:S02]  /*bb70*/  UIADD3 UR19, -UR11, URZ, URZ ;  /* 0x0000003f0b137290 */ /* 0x000fe4000fffe13f */
[----:B------:R-:W-:Y:S02]  /*bb80*/  UIADD3 UR13, -UR29, URZ, URZ ;  /* 0x0000003f1d0d7290 */ /* 0x000fe4000fffe13f */
[----:B------:R-:W-:Y:S02]  /*bb90*/  UIMAD UR43, UR22, UR43, UR42 ;  /* 0x0000002b162b72a4 */ /* 0x000fe4000f8e022a */
[----:B------:R-:W-:Y:S02]  /*bba0*/  UIMAD UR35, UR22, UR35, UR61 ;  /* 0x00000023162372a4 */ /* 0x000fe4000f8e023d */
[----:B------:R-:W-:Y:S02]  /*bbb0*/  UIMAD UR36, UR23, UR36, UR31 ;  /* 0x00000024172472a4 */ /* 0x000fe4000f8e021f */
[----:B------:R-:W-:-:S02]  /*bbc0*/  UIMAD UR27, UR22, UR27, UR52 ;  /* 0x0000001b161b72a4 */ /* 0x000fc4000f8e0234 */
[----:B------:R-:W-:Y:S02]  /*bbd0*/  UIMAD UR19, UR22, UR19, UR51 ;  /* 0x00000013161372a4 */ /* 0x000fe4000f8e0233 */
[----:B------:R-:W-:Y:S02]  /*bbe0*/  UIMAD UR13, UR23, UR13, UR28 ;  /* 0x0000000d170d72a4 */ /* 0x000fe4000f8e021c */
[----:B------:R-:W-:Y:S02]  /*bbf0*/  UIMAD UR51, UR17, UR6, UR4 ;  /* 0x00000006113372a4 */ /* 0x000fe4000f8e0204 */
[----:B------:R-:W-:Y:S02]  /*bc00*/  UIMAD UR52, UR12, UR7, UR5 ;  /* 0x000000070c3472a4 */ /* 0x000fe4000f8e0205 */
[----:B------:R-:W-:Y:S02]  /*bc10*/  UIMAD UR43, UR43, UR6, UR4 ;  /* 0x000000062b2b72a4 */ /* 0x000fe4000f8e0204 */
[----:B------:R-:W-:-:S02]  /*bc20*/  UIMAD UR44, UR44, UR7, UR5 ;  /* 0x000000072c2c72a4 */ /* 0x000fc4000f8e0205 */
[----:B------:R-:W-:Y:S02]  /*bc30*/  UIADD3 UR32, UR8, 0x2c00, URZ ;  /* 0x00002c0008207890 */ /* 0x000fe4000fffe03f */
[----:B------:R-:W-:Y:S02]  /*bc40*/  UIMAD UR35, UR35, UR6, UR4 ;  /* 0x00000006232372a4 */ /* 0x000fe4000f8e0204 */
[----:B------:R-:W-:Y:S02]  /*bc50*/  UIMAD UR36, UR36, UR7, UR5 ;  /* 0x00000007242472a4 */ /* 0x000fe4000f8e0205 */
[----:B------:R-:W-:Y:S02]  /*bc60*/  UIADD3 UR24, UR8, 0x3400, URZ ;  /* 0x0000340008187890 */ /* 0x000fe4000fffe03f */
[----:B------:R-:W-:Y:S02]  /*bc70*/  UIMAD UR27, UR27, UR6, UR4 ;  /* 0x000000061b1b72a4 */ /* 0x000fe4000f8e0204 */
[----:B------:R-:W-:Y:S01]  /*bc80*/  UIMAD UR28, UR13, UR7, UR5 ;  /* 0x000000070d1c72a4 */ /* 0x000fe2000f8e0205 */
[----:B------:R-:W-:Y:S01]  /*bc90*/  UMOV UR49, UR9 ;  /* 0x0000000900317c82 */ /* 0x000fe20008000000 */
[----:B------:R-:W-:Y:S01]  /*bca0*/  UMOV UR50, UR39 ;  /* 0x0000002700327c82 */ /* 0x000fe20008000000 */
[----:B------:R-:W-:Y:S01]  /*bcb0*/  UMOV UR42, UR39 ;  /* 0x00000027002a7c82 */ /* 0x000fe20008000000 */
[----:B------:R-:W-:Y:S01]  /*bcc0*/  UMOV UR33, UR9 ;  /* 0x0000000900217c82 */ /* 0x000fe20008000000 */
[----:B------:R0:W-:Y:S01]  /*bcd0*/  UTMALDG.4D.IM2COL [UR48], [UR14], UR30 ;  /* 0x000000300e0073b4 */ /* 0x0001e2000805801e */
[----:B------:R-:W-:Y:S01]  /*bce0*/  UMOV UR34, UR39 ;  /* 0x0000002700227c82 */ /* 0x000fe20008000000 */
[----:B------:R-:W-:Y:S01]  /*bcf0*/  UMOV UR25, UR9 ;  /* 0x0000000900197c82 */ /* 0x000fe20008000000 */
[----:B------:R-:W-:Y:S01]  /*bd00*/  UMOV UR26, UR39 ;  /* 0x00000027001a7c82 */ /* 0x000fe20008000000 */
[----:B------:R-:W-:-:S02]  /*bd10*/  UIADD3 UR17, -UR21, URZ, URZ ;  /* 0x0000003f15117290 */ /* 0x000fc4000fffe13f */
[----:B------:R-:W-:Y:S01]  /*bd20*/  UIADD3 UR16, UR8, 0x3c00, URZ ;  /* 0x00003c0008107890 */ /* 0x000fe2000fffe03f */
[----:B------:R1:W-:Y:S01]  /*bd30*/  UTMALDG.4D.IM2COL [UR40], [UR14], UR30 ;  /* 0x000000280e0073b4 */ /* 0x0003e2000805801e */
[----:B------:R-:W-:Y:S02]  /*bd40*/  UIMAD UR17, UR23, UR17, UR11 ;  /* 0x00000011171172a4 */ /* 0x000fe4000f8e020b */
[----:B------:R-:W-:Y:S02]  /*bd50*/  UIMAD UR19, UR19, UR6, UR4 ;  /* 0x00000006131372a4 */ /* 0x000fe4000f8e0204 */
[----:B------:R-:W-:Y:S01]  /*bd60*/  UIMAD UR20, UR17, UR7, UR5 ;  /* 0x00000007111472a4 */ /* 0x000fe2000f8e0205 */
[----:B------:R-:W-:Y:S01]  /*bd70*/  UMOV UR12, UR54 ;  /* 0x00000036000c7c82 */ /* 0x000fe20008000000 */
[----:B------:R2:W-:Y:S01]  /*bd80*/  UTMALDG.4D.IM2COL [UR32], [UR14], UR30 ;  /* 0x000000200e0073b4 */ /* 0x0005e2000805801e */
[----:B------:R-:W-:Y:S01]  /*bd90*/  UMOV UR13, UR47 ;  /* 0x0000002f000d7c82 */ /* 0x000fe20008000000 */
[----:B------:R-:W-:Y:S01]  /*bda0*/  UMOV UR17, UR9 ;  /* 0x0000000900117c82 */ /* 0x000fe20008000000 */
[----:B------:R-:W-:Y:S01]  /*bdb0*/  UMOV UR18, UR39 ;  /* 0x0000002700127c82 */ /* 0x000fe20008000000 */
[----:B------:R-:W-:Y:S01]  /*bdc0*/  @UP0 ULDC UR39, c[0x0][0x388] ;  /* 0x0000e20000270ab9 */ /* 0x000fe20000000800 */
[----:B------:R-:W-:Y:S01]  /*bdd0*/  UIADD3 UR7, UR8, 0x4c00, URZ ;  /* 0x00004c0008077890 */ /* 0x000fe2000fffe03f */
[----:B------:R-:W-:Y:S01]  /*bde0*/  UMOV UR31, UR58 ;  /* 0x0000003a001f7c82 */ /* 0x000fe20008000000 */
[----:B------:R3:W-:Y:S01]  /*bdf0*/  UTMALDG.4D.IM2COL [UR24], [UR14], UR30 ;  /* 0x000000180e0073b4 */ /* 0x0007e2000805801e */
[----:B0-----:R-:W-:Y:S01]  /*be00*/  @UP0 ULDC UR48, c[0x0][0x384] ;  /* 0x0000e10000300ab9 */ /* 0x001fe20000000800 */
[----:B------:R-:W-:Y:S01]  /*be10*/  R2UR UR52, R42 ;  /* 0x000000002a3472ca */ /* 0x000fe200000e0000 */
[----:B------:R-:W-:Y:S01]  /*be20*/  @UP0 ULDC UR50, c[0x0][0x384] ;  /* 0x0000e10000320ab9 */ /* 0x000fe20000000800 */
[----:B------:R-:W-:Y:S01]  /*be30*/  @UP0 ULDC UR51, c[0x0][0x388] ;  /* 0x0000e20000330ab9 */ /* 0x000fe20000000800 */
[----:B------:R-:W-:Y:S01]  /*be40*/  UMOV UR11, UR46 ;  /* 0x0000002e000b7c82 */ /* 0x000fe20008000000 */
[----:B-1----:R-:W-:Y:S01]  /*be50*/  @UP0 ULDC UR41, c[0x0][0x388] ;  /* 0x0000e20000290ab9 */ /* 0x002fe20000000800 */
[----:B------:R-:W-:Y:S01]  /*be60*/  @UP0 ULDC UR40, c[0x0][0x388] ;  /* 0x0000e20000280ab9 */ /* 0x000fe20000000800 */
[----:B------:R0:W-:Y:S01]  /*be70*/  UTMALDG.4D.IM2COL [UR16], [UR14], UR30 ;  /* 0x000000100e0073b4 */ /* 0x0001e2000805801e */
[----:B------:R-:W-:Y:S01]  /*be80*/  @UP0 ULDC UR45, c[0x0][0x388] ;  /* 0x0000e200002d0ab9 */ /* 0x000fe20000000800 */
[----:B------:R-:W-:Y:S01]  /*be90*/  @UP1 ULDC.64 UR42, c[0x0][0x390] ;  /* 0x0000e400002a1ab9 */ /* 0x000fe20000000a00 */
[----:B------:R-:W-:Y:S01]  /*bea0*/  @UP0 ULDC UR44, c[0x0][0x388] ;  /* 0x0000e200002c0ab9 */ /* 0x000fe20000000800 */
[----:B--2---:R-:W-:Y:S01]  /*beb0*/  @UP0 ULDC UR36, c[0x0][0x384] ;  /* 0x0000e10000240ab9 */ /* 0x004fe20000000800 */
[----:B------:R-:W-:Y:S01]  /*bec0*/  @UP1 ULDC.64 UR34, c[0x0][0x390] ;  /* 0x0000e40000221ab9 */ /* 0x000fe20000000a00 */
[----:B------:R-:W-:Y:S01]  /*bed0*/  UIMAD.WIDE.U32 UR36, UR38, UR36, URZ ;  /* 0x00000024262472a5 */ /* 0x000fe2000f8e003f */
[----:B------:R-:W-:Y:S01]  /*bee0*/  @UP1 ULDC.64 UR32, c[0x0][0x390] ;  /* 0x0000e40000201ab9 */ /* 0x000fe20000000a00 */
[----:B---3--:R-:W-:Y:S01]  /*bef0*/  @UP0 ULDC UR26, c[0x0][0x384] ;  /* 0x0000e100001a0ab9 */ /* 0x008fe20000000800 */
[----:B------:R-:W-:Y:S01]  /*bf00*/  @UP0 ULDC UR24, c[0x0][0x384] ;  /* 0x0000e10000180ab9 */ /* 0x000fe20000000800 */
[----:B------:R-:W-:-:S02]  /*bf10*/  UIMAD.WIDE.U32 UR26, UR54, UR26, URZ ;  /* 0x0000001a361a72a5 */ /* 0x000fc4000f8e003f */
[----:B------:R-:W-:Y:S01]  /*bf20*/  UIMAD.WIDE.U32 UR24, UR47, UR24, URZ ;  /* 0x000000182f1872a5 */ /* 0x000fe2000f8e003f */
[----:B------:R-:W-:Y:S01]  /*bf30*/  @UP0 ULDC UR29, c[0x0][0x384] ;  /* 0x0000e100001d0ab9 */ /* 0x000fe20000000800 */
[----:B------:R-:W-:Y:S01]  /*bf40*/  UMOV UR28, UR55 ;  /* 0x00000037001c7c82 */ /* 0x000fe20008000000 */
[----:B------:R-:W-:Y:S02]  /*bf50*/  @UP0 ULDC UR47, c[0x0][0x388] ;  /* 0x0000e200002f0ab9 */ /* 0x000fe40000000800 */
[----:B------:R-:W-:Y:S01]  /*bf60*/  @UP0 UMOV UR49, UR27 ;  /* 0x0000001b00310c82 */ /* 0x000fe20008000000 */
[----:B------:R-:W-:Y:S02]  /*bf70*/  UIMAD.WIDE.U32 UR26, UR56, UR48, URZ ;  /* 0x00000030381a72a5 */ /* 0x000fe4000f8e003f */
[----:B------:R-:W-:Y:S01]  /*bf80*/  @UP0 USHF.R.U32.HI UR12, URZ, UR41, UR49 ;  /* 0x000000293f0c0299 */ /* 0x000fe20008011631 */
[----:B------:R-:W-:Y:S01]  /*bf90*/  @UP0 UMOV UR24, UR25 ;  /* 0x0000001900180c82 */ /* 0x000fe20008000000 */
[----:B0-----:R-:W-:Y:S01]  /*bfa0*/  UMOV UR17, UR56 ;  /* 0x0000003800117c82 */ /* 0x001fe20008000000 */
[----:B------:R-:W-:-:S02]  /*bfb0*/  @UP0 USHF.R.U32.HI UR13, URZ, UR40, UR24 ;  /* 0x000000283f0d0299 */ /* 0x000fc40008011618 */
[----:B------:R-:W-:Y:S02]  /*bfc0*/  UIMAD.WIDE.U32 UR40, UR12, UR34, URZ ;  /* 0x000000220c2872a5 */ /* 0x000fe4000f8e003f */
[----:B------:R-:W-:Y:S01]  /*bfd0*/  UMOV UR15, UR12 ;  /* 0x0000000c000f7c82 */ /* 0x000fe20008000000 */
[----:B------:R-:W-:Y:S01]  /*bfe0*/  @UP0 UMOV UR48, UR27 ;  /* 0x0000001b00300c82 */ /* 0x000fe20008000000 */
[----:B------:R-:W-:Y:S02]  /*bff0*/  @UP1 USHF.R.U32.HI UR15, URZ, UR35, UR41 ;  /* 0x000000233f0f1299 */ /* 0x000fe40008011629 */
[----:B------:R-:W-:Y:S01]  /*c000*/  UIMAD.WIDE.U32 UR40, UR55, UR29, URZ ;  /* 0x0000001d372872a5 */ /* 0x000fe2000f8e003f */
[----:B------:R-:W-:Y:S01]  /*c010*/  UMOV UR20, UR38 ;  /* 0x0000002600147c82 */ /* 0x000fe20008000000 */
[----:B------:R-:W-:Y:S01]  /*c020*/  @UP0 USHF.R.U32.HI UR17, URZ, UR39, UR48 ;  /* 0x000000273f110299 */ /* 0x000fe20008011630 */
[----:B------:R-:W-:Y:S01]  /*c030*/  @UP0 ULDC UR21, c[0x0][0x388] ;  /* 0x0000e20000150ab9 */ /* 0x000fe20000000800 */
[----:B------:R-:W-:Y:S01]  /*c040*/  @UP0 UMOV UR38, UR37 ;  /* 0x0000002500260c82 */ /* 0x000fe20008000000 */
[----:B------:R-:W-:Y:S01]  /*c050*/  @UP1 ULDC.64 UR36, c[0x0][0x390] ;  /* 0x0000e40000241ab9 */ /* 0x000fe20000000a00 */
[----:B------:R-:W-:-:S02]  /*c060*/  @UP0 USHF.R.U32.HI UR28, URZ, UR21, UR41 ;  /* 0x000000153f1c0299 */ /* 0x000fc40008011629 */
[----:B------:R-:W-:Y:S01]  /*c070*/  UIMAD.WIDE.U32 UR40, UR17, UR36, URZ ;  /* 0x00000024112872a5 */ /* 0x000fe2000f8e003f */
[----:B------:R-:W-:Y:S01]  /*c080*/  @UP0 ULDC UR16, c[0x0][0x384] ;  /* 0x0000e10000100ab9 */ /* 0x000fe20000000800 */
[----:B------:R-:W-:Y:S01]  /*c090*/  @UP0 USHF.R.U32.HI UR20, URZ, UR45, UR38 ;  /* 0x0000002d3f140299 */ /* 0x000fe20008011626 */
[----:B------:R-:W-:Y:S01]  /*c0a0*/  UMOV UR53, UR17 ;  /* 0x0000001100357c82 */ /* 0x000fe20008000000 */
[----:B------:R-:W-:Y:S02]  /*c0b0*/  UIMAD.WIDE.U32 UR38, UR13, UR32, URZ ;  /* 0x000000200d2672a5 */ /* 0x000fe4000f8e003f */
[----:B------:R-:W-:Y:S02]  /*c0c0*/  @UP1 USHF.R.U32.HI UR53, URZ, UR37, UR41 ;  /* 0x000000253f351299 */ /* 0x000fe40008011629 */
[----:B------:R-:W-:Y:S01]  /*c0d0*/  UIMAD.WIDE.U32 UR36, UR57, UR16, URZ ;  /* 0x00000010392472a5 */ /* 0x000fe2000f8e003f */
[----:B------:R-:W-:Y:S01]  /*c0e0*/  UMOV UR5, UR13 ;  /* 0x0000000d00057c82 */ /* 0x000fe20008000000 */
[----:B------:R-:W-:-:S02]  /*c0f0*/  @UP1 USHF.R.U32.HI UR5, URZ, UR33, UR39 ;  /* 0x000000213f051299 */ /* 0x000fc40008011627 */
[----:B------:R-:W-:Y:S01]  /*c100*/  UIMAD.WIDE.U32 UR32, UR20, UR42, URZ ;  /* 0x0000002a142072a5 */ /* 0x000fe2000f8e003f */
[----:B------:R-:W-:Y:S01]  /*c110*/  @UP1 ULDC.64 UR24, c[0x0][0x390] ;  /* 0x0000e40000181ab9 */ /* 0x000fe20000000a00 */
[----:B------:R-:W-:Y:S01]  /*c120*/  UMOV UR61, UR20 ;  /* 0x00000014003d7c82 */ /* 0x000fe20008000000 */
[----:B------:R-:W-:Y:S01]  /*c130*/  @UP0 UMOV UR36, UR37 ;  /* 0x0000002500240c82 */ /* 0x000fe20008000000 */
[----:B------:R-:W-:Y:S01]  /*c140*/  UMOV UR18, UR57 ;  /* 0x0000003900127c82 */ /* 0x000fe20008000000 */
[----:B------:R-:W-:Y:S02]  /*c150*/  @UP1 USHF.R.U32.HI UR61, URZ, UR43, UR33 ;  /* 0x0000002b3f3d1299 */ /* 0x000fe40008011621 */
[----:B------:R-:W-:Y:S02]  /*c160*/  UIMAD.WIDE.U32 UR32, UR28, UR24, URZ ;  /* 0x000000181c2072a5 */ /* 0x000fe4000f8e003f */
[----:B------:R-:W-:Y:S01]  /*c170*/  @UP0 USHF.R.U32.HI UR18, URZ, UR44, UR36 ;  /* 0x0000002c3f120299 */ /* 0x000fe20008011624 */
[----:B------:R-:W-:Y:S01]  /*c180*/  R2UR UR44, R41 ;  /* 0x00000000292c72ca */ /* 0x000fe200000e0000 */
[----:B------:R-:W-:Y:S01]  /*c190*/  UMOV UR45, UR28 ;  /* 0x0000001c002d7c82 */ /* 0x000fe20008000000 */
[----:B------:R-:W-:-:S02]  /*c1a0*/  @UP1 USHF.R.U32.HI UR45, URZ, UR25, UR33 ;  /* 0x000000193f2d1299 */ /* 0x000fc40008011621 */
[----:B------:R-:W-:Y:S01]  /*c1b0*/  UIADD3 UR33, -UR12, URZ, URZ ;  /* 0x0000003f0c217290 */ /* 0x000fe2000fffe13f */
[----:B------:R-:W-:Y:S01]  /*c1c0*/  @UP0 ULDC UR19, c[0x0][0x384] ;  /* 0x0000e10000130ab9 */ /* 0x000fe20000000800 */
[----:B------:R-:W-:Y:S02]  /*c1d0*/  UIMAD.WIDE.U32 UR36, UR46, UR50, URZ ;  /* 0x000000322e2472a5 */ /* 0x000fe4000f8e003f */
[----:B------:R-:W-:Y:S02]  /*c1e0*/  UIMAD.WIDE.U32 UR24, UR58, UR19, URZ ;  /* 0x000000133a1872a5 */ /* 0x000fe4000f8e003f */
[----:B------:R-:W-:Y:S02]  /*c1f0*/  UIADD3 UR55, UR8, 0x4400, URZ ;  /* 0x0000440008377890 */ /* 0x000fe4000fffe03f */
[----:B------:R-:W-:Y:S02]  /*c200*/  UIADD3 UR56, UR8, 0x5400, URZ ;  /* 0x0000540008387890 */ /* 0x000fe4000fffe03f */
[----:B------:R-:W-:-:S02]  /*c210*/  UIADD3 UR48, UR8, 0x5c00, URZ ;  /* 0x00005c0008307890 */ /* 0x000fc4000fffe03f */
[----:B------:R-:W-:Y:S02]  /*c220*/  UIADD3 UR40, UR8, 0x6400, URZ ;  /* 0x0000640008287890 */ /* 0x000fe4000fffe03f */
[----:B------:R-:W-:Y:S02]  /*c230*/  UIADD3 UR24, UR8, 0x6c00, URZ ;  /* 0x00006c0008187890 */ /* 0x000fe4000fffe03f */
[----:B------:R-:W-:Y:S02]  /*c240*/  UIADD3 UR32, UR8, 0x7400, URZ ;  /* 0x0000740008207890 */ /* 0x000fe4000fffe03f */
[----:B------:R-:W-:Y:S02]  /*c250*/  UIADD3 UR16, UR8, 0x7c00, URZ ;  /* 0x00007c0008107890 */ /* 0x000fe4000fffe03f */
[----:B------:R-:W-:Y:S02]  /*c260*/  UIMAD UR33, UR22, UR33, UR59 ;  /* 0x00000021162172a4 */ /* 0x000fe4000f8e023b */
[----:B------:R-:W-:Y:S01]  /*c270*/  UIADD3 UR8, -UR13, URZ, URZ ;  /* 0x0000003f0d087290 */ /* 0x000fe2000fffe13f */
[----:B------:R-:W-:Y:S01]  /*c280*/  MOV R23, UR32 ;  /* 0x0000002000177c02 */ /* 0x000fe20008000f00 */
[----:B------:R-:W-:Y:S01]  /*c290*/  UIADD3 UR59, -UR20, URZ, URZ ;  /* 0x0000003f143b7290 */ /* 0x000fe2000fffe13f */
[----:B------:R-:W-:Y:S01]  /*c2a0*/  MOV R20, UR16 ;  /* 0x0000001000147c02 */ /* 0x000fe20008000f00 */
[----:B------:R-:W-:Y:S01]  /*c2b0*/  @UP1 ULDC.64 UR26, c[0x0][0x390] ;  /* 0x0000e400001a1ab9 */ /* 0x000fe20000000a00 */
[----:B------:R-:W-:Y:S01]  /*c2c0*/  @UP0 UMOV UR19, UR37 ;  /* 0x0000002500130c82 */ /* 0x000fe20008000000 */
[----:B------:R-:W-:Y:S01]  /*c2d0*/  UIMAD UR8, UR22, UR8, UR44 ;  /* 0x00000008160872a4 */ /* 0x000fe2000f8e022c */
[----:B------:R-:W-:Y:S01]  /*c2e0*/  R2UR UR44, R43 ;  /* 0x000000002b2c72ca */ /* 0x000fe200000e0000 */
[----:B------:R-:W-:Y:S01]  /*c2f0*/  UIMAD UR59, UR22, UR59, UR52 ;  /* 0x0000003b163b72a4 */ /* 0x000fe2000f8e0234 */
[----:B------:R-:W-:Y:S01]  /*c300*/  R2UR UR52, R44 ;  /* 0x000000002c3472ca */ /* 0x000fe200000e0000 */
[----:B------:R-:W-:-:S02]  /*c310*/  @UP0 USHF.R.U32.HI UR31, URZ, UR51, UR25 ;  /* 0x000000333f1f0299 */ /* 0x000fc40008011619 */
[----:B------:R-:W-:Y:S01]  /*c320*/  UIMAD.WIDE.U32 UR36, UR18, UR26, URZ ;  /* 0x0000001a122472a5 */ /* 0x000fe2000f8e003f */
[----:B------:R-:W-:Y:S01]  /*c330*/  @UP1 ULDC.64 UR34, c[0x0][0x390] ;  /* 0x0000e40000221ab9 */ /* 0x000fe20000000a00 */
[----:B------:R-:W-:Y:S01]  /*c340*/  UMOV UR29, UR18 ;  /* 0x00000012001d7c82 */ /* 0x000fe20008000000 */
[----:B------:R-:W-:Y:S02]  /*c350*/  UIMAD.WIDE.U32 UR42, UR31, UR34, URZ ;  /* 0x000000221f2a72a5 */ /* 0x000fe4000f8e003f */
[----:B------:R-:W-:Y:S02]  /*c360*/  @UP1 USHF.R.U32.HI UR29, URZ, UR27, UR37 ;  /* 0x0000001b3f1d1299 */ /* 0x000fe40008011625 */
[----:B------:R-:W-:Y:S01]  /*c370*/  UIADD3 UR51, -UR17, URZ, URZ ;  /* 0x0000003f11337290 */ /* 0x000fe2000fffe13f */
[----:B------:R-:W-:Y:S01]  /*c380*/  UMOV UR37, UR31 ;  /* 0x0000001f00257c82 */ /* 0x000fe20008000000 */
[----:B------:R-:W-:Y:S02]  /*c390*/  @UP1 USHF.R.U32.HI UR37, URZ, UR35, UR43 ;  /* 0x000000233f251299 */ /* 0x000fe4000801162b */
[----:B------:R-:W-:-:S02]  /*c3a0*/  UIADD3 UR43, -UR28, URZ, URZ ;  /* 0x0000003f1c2b7290 */ /* 0x000fc4000fffe13f */
[----:B------:R-:W-:Y:S01]  /*c3b0*/  UIMAD UR51, UR22, UR51, UR44 ;  /* 0x00000033163372a4 */ /* 0x000fe2000f8e022c */
[----:B------:R-:W-:Y:S01]  /*c3c0*/  R2UR UR44, R45 ;  /* 0x000000002d2c72ca */ /* 0x000fe200000e0000 */
[----:B------:R-:W-:Y:S01]  /*c3d0*/  UIMAD UR43, UR22, UR43, UR52 ;  /* 0x0000002b162b72a4 */ /* 0x000fe2000f8e0234 */
[----:B------:R-:W-:Y:S01]  /*c3e0*/  R2UR UR52, R46 ;  /* 0x000000002e3472ca */ /* 0x000fe200000e0000 */
[----:B------:R-:W-:Y:S01]  /*c3f0*/  @UP0 USHF.R.U32.HI UR11, URZ, UR47, UR19 ;  /* 0x0000002f3f0b0299 */ /* 0x000fe20008011613 */
[----:B------:R-:W-:Y:S01]  /*c400*/  MOV R21, UR37 ;  /* 0x0000002500157c02 */ /* 0x000fe20008000f00 */
[----:B------:R-:W-:Y:S01]  /*c410*/  @UP1 ULDC.64 UR38, c[0x0][0x390] ;  /* 0x0000e40000261ab9 */ /* 0x000fe20000000a00 */
[----:B------:R-:W-:Y:S02]  /*c420*/  UIADD3 UR35, -UR31, URZ, URZ ;  /* 0x0000003f1f237290 */ /* 0x000fe4000fffe13f */
[----:B------:R-:W-:Y:S02]  /*c430*/  UIMAD.WIDE.U32 UR26, UR11, UR38, URZ ;  /* 0x000000260b1a72a5 */ /* 0x000fe4000f8e003f */
[----:B------:R-:W-:Y:S01]  /*c440*/  UMOV UR21, UR11 ;  /* 0x0000000b00157c82 */ /* 0x000fe20008000000 */
[----:B------:R-:W-:-:S02]  /*c450*/  UIADD3 UR19, -UR11, URZ, URZ ;  /* 0x0000003f0b137290 */ /* 0x000fc4000fffe13f */
[----:B------:R-:W-:Y:S02]  /*c460*/  @UP1 USHF.R.U32.HI UR21, URZ, UR39, UR27 ;  /* 0x000000273f151299 */ /* 0x000fe4000801161b */
[----:B------:R-:W-:Y:S02]  /*c470*/  UIADD3 UR27, -UR18, URZ, URZ ;  /* 0x0000003f121b7290 */ /* 0x000fe4000fffe13f */
[----:B------:R-:W-:Y:S02]  /*c480*/  UIMAD UR35, UR22, UR35, UR52 ;  /* 0x00000023162372a4 */ /* 0x000fe4000f8e0234 */
[----:B------:R-:W-:Y:S01]  /*c490*/  UIMAD UR27, UR22, UR27, UR44 ;  /* 0x0000001b161b72a4 */ /* 0x000fe2000f8e022c */
[----:B------:R-:W-:Y:S01]  /*c4a0*/  MOV R15, UR21 ;  /* 0x00000015000f7c02 */ /* 0x000fe20008000f00 */
        /* <DEDUP_REMOVED lines=8> */
[----:B------:R-:W-:Y:S02]  /*c530*/  UIMAD UR19, UR19, UR6, UR4 ;  /* 0x00000006131372a4 */ /* 0x000fe4000f8e0204 */
[----:B------:R-:W-:Y:S02]  /*c540*/  UIADD3 UR6, -UR15, URZ, URZ ;  /* 0x0000003f0f067290 */ /* 0x000fe4000fffe13f */
[----:B------:R-:W-:Y:S01]  /*c550*/  UIADD3 UR4, -UR5, URZ, URZ ;  /* 0x0000003f05047290 */ /* 0x000fe2000fffe13f */
[----:B------:R-:W-:Y:S01]  /*c560*/  MOV R22, UR35 ;  /* 0x0000002300167c02 */ /* 0x000fe20008000f00 */
[----:B------:R-:W-:Y:S01]  /*c570*/  UIMAD UR6, UR23, UR6, UR12 ;  /* 0x00000006170672a4 */ /* 0x000fe2000f8e020c */
[----:B------:R-:W-:Y:S01]  /*c580*/  MOV R19, UR19 ;  /* 0x0000001300137c02 */ /* 0x000fe20008000f00 */
[----:B------:R-:W-:Y:S01]  /*c590*/  UIADD3 UR12, -UR37, URZ, URZ ;  /* 0x0000003f250c7290 */ /* 0x000fe2000fffe13f */
[----:B------:R-:W-:Y:S02]  /*c5a0*/  UMOV UR32, UR7 ;  /* 0x0000000700207c82 */ /* 0x000fe40008000000 */
[----:B------:R-:W-:Y:S01]  /*c5b0*/  UMOV UR37, UR5 ;  /* 0x0000000500257c82 */ /* 0x000fe20008000000 */
[----:B------:R-:W-:Y:S01]  /*c5c0*/  R2UR UR7, R12 ;  /* 0x000000000c0772ca */ /* 0x000fe200000e0000 */
[----:B------:R-:W-:Y:S01]  /*c5d0*/  UIMAD UR4, UR23, UR4, UR13 ;  /* 0x00000004170472a4 */ /* 0x000fe2000f8e020d */
[----:B------:R-:W-:Y:S01]  /*c5e0*/  R2UR UR5, R13 ;  /* 0x000000000d0572ca */ /* 0x000fe200000e0000 */
[----:B------:R-:W-:Y:S01]  /*c5f0*/  UIADD3 UR44, -UR45, URZ, URZ ;  /* 0x0000003f2d2c7290 */ /* 0x000fe2000fffe13f */
[----:B------:R-:W-:Y:S01]  /*c600*/  MOV R13, UR23 ;  /* 0x00000017000d7c02 */ /* 0x000fe20008000f00 */
[----:B------:R-:W-:Y:S01]  /*c610*/  UIADD3 UR60, -UR61, URZ, URZ ;  /* 0x0000003f3d3c7290 */ /* 0x000fe2000fffe13f */
[C---:B------:R-:W-:Y:S01]  /*c620*/  IMAD R12, R9.reuse, 0x40, R0 ;  /* 0x00000040090c7824 */ /* 0x040fe200078e0200 */
[----:B------:R-:W-:Y:S01]  /*c630*/  UIADD3 UR52, -UR53, URZ, URZ ;  /* 0x0000003f35347290 */ /* 0x000fe2000fffe13f */
[----:B------:R-:W-:Y:S01]  /*c640*/  VIADD R9, R9, 0x1 ;  /* 0x0000000109097836 */ /* 0x000fe20000000000 */
[----:B------:R-:W-:Y:S01]  /*c650*/  UIADD3 UR13, -UR29, URZ, URZ ;  /* 0x0000003f1d0d7290 */ /* 0x000fe2000fffe13f */
[----:B------:R-:W-:Y:S01]  /*c660*/  IMAD.SHL.U32 R12, R12, 0x80, RZ ;  /* 0x000000800c0c7824 */ /* 0x000fe200078e00ff */
[----:B------:R-:W-:Y:S01]  /*c670*/  UMOV UR35, UR8 ;  /* 0x0000000800237c82 */ /* 0x000fe20008000000 */
[----:B------:R-:W-:Y:S01]  /*c680*/  UIADD3 UR8, -UR21, URZ, URZ ;  /* 0x0000003f15087290 */ /* 0x000fe2000fffe13f */
[C---:B------:R-:W-:Y:S01]  /*c690*/  ISETP.NE.AND P4, PT, R9.reuse, 0x3, PT ;  /* 0x000000030900780c */ /* 0x040fe20003f85270 */
[----:B------:R-:W-:Y:S01]  /*c6a0*/  UIMAD UR44, UR23, UR44, UR28 ;  /* 0x0000002c172c72a4 */ /* 0x000fe2000f8e021c */
[----:B------:R-:W-:Y:S01]  /*c6b0*/  IMAD R12, R12, 0x4, R17 ;  /* 0x000000040c0c7824 */ /* 0x000fe200078e0211 */
[----:B------:R-:W-:Y:S01]  /*c6c0*/  UMOV UR21, UR15 ;  /* 0x0000000f00157c82 */ /* 0x000fe20008000000 */
[----:B------:R-:W-:Y:S01]  /*c6d0*/  UIMAD UR60, UR23, UR60, UR20 ;  /* 0x0000003c173c72a4 */ /* 0x000fe2000f8e0214 */
[----:B------:R-:W-:Y:S01]  /*c6e0*/  R2UR UR15, R14 ;  /* 0x000000000e0f72ca */ /* 0x000fe200000e0000 */
[----:B------:R-:W-:Y:S01]  /*c6f0*/  UIMAD UR52, UR23, UR52, UR17 ;  /* 0x00000034173472a4 */ /* 0x000fe2000f8e0211 */
[----:B------:R-:W-:Y:S01]  /*c700*/  SEL R9, R9, RZ, P4 ;  /* 0x000000ff09097207 */ /* 0x000fe20002000000 */
[----:B------:R-:W-:Y:S01]  /*c710*/  UIMAD UR28, UR23, UR13, UR18 ;  /* 0x0000000d171c72a4 */ /* 0x000fe2000f8e0212 */
[----:B------:R-:W-:Y:S01]  /*c720*/  R2UR UR23, R13 ;  /* 0x000000000d1772ca */ /* 0x000fe200000e0000 */
[----:B------:R-:W-:Y:S01]  /*c730*/  UIADD3 UR54, UR10, 0x20, URZ ;  /* 0x000000200a367890 */ /* 0x000fe2000fffe03f */
[----:B------:R-:W-:Y:S01]  /*c740*/  UMOV UR19, UR36 ;  /* 0x0000002400137c82 */ /* 0x000fe20008000000 */
[----:B------:R-:W-:Y:S01]  /*c750*/  UIMAD UR20, UR6, UR7, UR5 ;  /* 0x00000007061472a4 */ /* 0x000fe2000f8e0205 */
[----:B------:R-:W-:Y:S01]  /*c760*/  R2UR UR6, R12 ;  /* 0x000000000c0672ca */ /* 0x000fe200000e0000 */
[----:B------:R-:W-:-:S02]  /*c770*/  UIMAD UR36, UR4, UR7, UR5 ;  /* 0x00000007042472a4 */ /* 0x000fc4000f8e0205 */
[----:B------:R-:W-:Y:S01]  /*c780*/  MOV R12, UR54 ;  /* 0x00000036000c7c02 */ /* 0x000fe20008000f00 */
[----:B------:R-:W-:Y:S01]  /*c790*/  UMOV UR16, UR55 ;  /* 0x0000003700107c82 */ /* 0x000fe20008000000 */
[----:B------:R-:W-:Y:S01]  /*c7a0*/  UMOV UR17, UR9 ;  /* 0x0000000900117c82 */ /* 0x000fe20008000000 */
[----:B------:R-:W-:Y:S01]  /*c7b0*/  UMOV UR18, UR54 ;  /* 0x0000003600127c82 */ /* 0x000fe20008000000 */
[----:B------:R-:W-:Y:S01]  /*c7c0*/  UMOV UR33, UR9 ;  /* 0x0000000900217c82 */ /* 0x000fe20008000000 */
[----:B------:R-:W-:Y:S01]  /*c7d0*/  UMOV UR34, UR54 ;  /* 0x0000003600227c82 */ /* 0x000fe20008000000 */
[----:B------:R0:W-:Y:S01]  /*c7e0*/  UTMALDG.4D.IM2COL [UR16], [UR14], UR30 ;  /* 0x000000100e0073b4 */ /* 0x0001e2000805801e */
[----:B------:R-:W-:Y:S01]  /*c7f0*/  UIMAD UR8, UR23, UR8, UR11 ;  /* 0x00000008170872a4 */ /* 0x000fe2000f8e020b */
[----:B------:R-:W-:Y:S01]  /*c800*/  R2UR UR11, R49 ;  /* 0x00000000310b72ca */ /* 0x000fe200000e0000 */
[----:B------:R-:W-:Y:S02]  /*c810*/  UIMAD UR60, UR60, UR7, UR5 ;  /* 0x000000073c3c72a4 */ /* 0x000fe4000f8e0205 */
[----:B------:R-:W-:-:S02]  /*c820*/  UIMAD UR12, UR23, UR12, UR31 ;  /* 0x0000000c170c72a4 */ /* 0x000fc4000f8e021f */
[----:B------:R-:W-:Y:S01]  /*c830*/  UIMAD UR52, UR52, UR7, UR5 ;  /* 0x00000007343472a4 */ /* 0x000fe2000f8e0205 */
[----:B------:R1:W-:Y:S01]  /*c840*/  UTMALDG.4D.IM2COL [UR32], [UR14], UR30 ;  /* 0x000000200e0073b4 */ /* 0x0003e2000805801e */
[----:B------:R-:W-:Y:S02]  /*c850*/  UIMAD UR44, UR44, UR7, UR5 ;  /* 0x000000072c2c72a4 */ /* 0x000fe4000f8e0205 */
[----:B------:R-:W-:Y:S01]  /*c860*/  UIMAD UR28, UR28, UR7, UR5 ;  /* 0x000000071c1c72a4 */ /* 0x000fe2000f8e0205 */
[----:B------:R-:W-:Y:S01]  /*c870*/  UMOV UR57, UR9 ;  /* 0x0000000900397c82 */ /* 0x000fe20008000000 */
        /* <DEDUP_REMOVED lines=8> */
[----:B------:R-:W-:Y:S01]  /*c900*/  ULDC.64 UR46, c[0x0][0x198] ;  /* 0x00006600002e7ab9 */ /* 0x000fe20000000a00 */
[----:B------:R-:W-:Y:S01]  /*c910*/  R2UR UR54, R12 ;  /* 0x000000000c3672ca */ /* 0x000fe200000e0000 */
[----:B0-----:R-:W-:Y:S01]  /*c920*/  UIMAD UR20, UR8, UR7, UR5 ;  /* 0x00000007081472a4 */ /* 0x001fe2000f8e0205 */
[----:B------:R-:W-:Y:S01]  /*c930*/  R2UR UR21, R15 ;  /* 0x000000000f1572ca */ /* 0x000fe200000e0000 */
[----:B------:R-:W-:Y:S01]  /*c940*/  UIADD3 UR4, UP0, UR46, 0x1f0, URZ ;  /* 0x000001f02e047890 */ /* 0x000fe2000ff1e03f */
[----:B------:R-:W-:Y:S01]  /*c950*/  R2UR UR19, R19 ;  /* 0x00000000131372ca */ /* 0x000fe200000e0000 */
[----:B------:R0:W-:Y:S01]  /*c960*/  UTMALDG.4D.IM2COL [UR48], [UR14], UR30 ;  /* 0x000000300e0073b4 */ /* 0x0001e2000805801e */
[----:B------:R-:W-:-:S02]  /*c970*/  R2UR UR16, R20 ;  /* 0x00000000141072ca */ /* 0x000fc400000e0000 */
[----:B------:R-:W-:Y:S01]  /*c980*/  R2UR UR8, R52 ;  /* 0x00000000340872ca */ /* 0x000fe200000e0000 */
[----:B-1----:R-:W-:Y:S01]  /*c990*/  UIMAD UR36, UR12, UR7, UR5 ;  /* 0x000000070c2472a4 */ /* 0x002fe2000f8e0205 */
[----:B------:R-:W-:Y:S01]  /*c9a0*/  R2UR UR37, R21 ;  /* 0x00000000152572ca */ /* 0x000fe200000e0000 */
[----:B------:R-:W-:Y:S01]  /*c9b0*/  UIADD3.X UR5, URZ, UR47, URZ, UP0, !UPT ;  /* 0x0000002f3f057290 */ /* 0x000fe200087fe43f */
[----:B------:R-:W-:Y:S01]  /*c9c0*/  R2UR UR35, R22 ;  /* 0x00000000162372ca */ /* 0x000fe200000e0000 */
[----:B------:R1:W-:Y:S01]  /*c9d0*/  UTMALDG.4D.IM2COL [UR40], [UR14], UR30 ;  /* 0x000000280e0073b4 */ /* 0x0003e2000805801e */
[----:B------:R-:W-:Y:S01]  /*c9e0*/  R2UR UR32, R23 ;  /* 0x00000000172072ca */ /* 0x000fe200000e0000 */
[----:B------:R-:W-:Y:S01]  /*c9f0*/  UMOV UR7, 0x30000 ;  /* 0x0003000000077882 */ /* 0x000fe20000000000 */
[----:B--2---:R-:W-:Y:S01]  /*ca00*/  R2UR UR59, R55 ;  /* 0x00000000373b72ca */ /* 0x004fe200000e0000 */
[----:B------:R2:W-:Y:S04]  /*ca10*/  UTMALDG.4D.IM2COL [UR24], [UR14], UR30 ;  /* 0x000000180e0073b4 */ /* 0x0005e8000805801e */
[----:B------:R-:W-:Y:S01]  /*ca20*/  IMAD.U32 R24, RZ, RZ, UR8 ;  /* 0x00000008ff187e24 */ /* 0x000fe2000f8e00ff */
[----:B------:R-:W-:-:S02]  /*ca30*/  UIADD3 UR8, UR6, 0x19000, URZ ;  /* 0x0001900006087890 */ /* 0x000fc4000fffe03f */
[----:B------:R-:W-:Y:S01]  /*ca40*/  UIADD3 UR56, UR6, 0x1c000, URZ ;  /* 0x0001c00006387890 */ /* 0x000fe2000fffe03f */
[----:B------:R-:W-:Y:S02]  /*ca50*/  UMOV UR58, UR10 ;  /* 0x0000000a003a7c82 */ /* 0x000fe40008000000 */
[----:B------:R3:W-:Y:S01]  /*ca60*/  UTMALDG.4D.IM2COL [UR32], [UR14], UR30 ;  /* 0x000000200e0073b4 */ /* 0x0007e2000805801e */
[----:B0-----:R-:W-:Y:S01]  /*ca70*/  R2UR UR51, R50 ;  /* 0x00000000323372ca */ /* 0x001fe200000e0000 */
[----:B------:R-:W-:Y:S01]  /*ca80*/  UIADD3 UR48, UR6, 0x19800, URZ ;  /* 0x0001980006307890 */ /* 0x000fe2000fffe03f */
[----:B------:R-:W-:Y:S01]  /*ca90*/  UMOV UR50, UR10 ;  /* 0x0000000a00327c82 */ /* 0x000fe20008000000 */
[----:B------:R0:W-:Y:S01]  /*caa0*/  UTMALDG.4D.IM2COL [UR16], [UR14], UR30 ;  /* 0x000000100e0073b4 */ /* 0x0001e2000805801e */
[----:B-1----:R-:W-:Y:S01]  /*cab0*/  R2UR UR43, R51 ;  /* 0x00000000332b72ca */ /* 0x002fe200000e0000 */
[----:B------:R-:W-:Y:S01]  /*cac0*/  UIADD3 UR40, UR6, 0x1a000, URZ ;  /* 0x0001a00006287890 */ /* 0x000fe2000fffe03f */
[----:B------:R-:W-:-:S07]  /*cad0*/  UMOV UR42, UR10 ;  /* 0x0000000a002a7c82 */ /* 0x000fce0008000000 */
[----:B------:R-:W-:Y:S01]  /*cae0*/  UMOV UR31, UR51 ;  /* 0x00000033001f7c82 */ /* 0x000fe20008000000 */
[----:B--2---:R-:W-:Y:S01]  /*caf0*/  R2UR UR28, R11 ;  /* 0x000000000b1c72ca */ /* 0x004fe200000e0000 */
[----:B------:R-:W-:Y:S01]  /*cb00*/  UIADD3 UR24, UR6, 0x18000, URZ ;  /* 0x0001800006187890 */ /* 0x000fe2000fffe03f */
[----:B------:R-:W-:Y:S01]  /*cb10*/  R2UR UR29, R8 ;  /* 0x00000000081d72ca */ /* 0x000fe200000e0000 */
[----:B------:R-:W-:Y:S01]  /*cb20*/  UMOV UR26, UR10 ;  /* 0x0000000a001a7c82 */ /* 0x000fe20008000000 */
[----:B------:R-:W-:Y:S01]  /*cb30*/  R2UR UR27, R2 ;  /* 0x00000000021b72ca */ /* 0x000fe200000e0000 */
[----:B------:R-:W-:Y:S01]  /*cb40*/  UMOV UR47, UR43 ;  /* 0x0000002b002f7c82 */ /* 0x000fe20008000000 */
[----:B------:R-:W-:Y:S01]  /*cb50*/  MOV R12, UR31 ;  /* 0x0000001f000c7c02 */ /* 0x000fe20008000f00 */
[----:B---3--:R-:W-:Y:S01]  /*cb60*/  UIADD3 UR32, UR6, 0x1b000, URZ ;  /* 0x0001b00006207890 */ /* 0x008fe2000fffe03f */
[----:B------:R-:W-:Y:S01]  /*cb70*/  R2UR UR35, R53 ;  /* 0x00000000352372ca */ /* 0x000fe200000e0000 */
[----:B------:R-:W-:Y:S01]  /*cb80*/  UMOV UR34, UR10 ;  /* 0x0000000a00227c82 */ /* 0x000fe20008000000 */
[----:B------:R-:W-:-:S03]  /*cb90*/  R2UR UR31, R12 ;  /* 0x000000000c1f72ca */ /* 0x000fc600000e0000 */
[----:B------:R-:W-:Y:S01]  /*cba0*/  UMOV UR12, UR28 ;  /* 0x0000001c000c7c82 */ /* 0x000fe20008000000 */
[----:B------:R-:W-:Y:S01]  /*cbb0*/  UMOV UR52, UR28 ;  /* 0x0000001c00347c82 */ /* 0x000fe20008000000 */
[----:B------:R-:W-:Y:S01]  /*cbc0*/  UMOV UR13, UR29 ;  /* 0x0000001d000d7c82 */ /* 0x000fe20008000000 */
[----:B0-----:R-:W-:Y:S01]  /*cbd0*/  R2UR UR19, R48 ;  /* 0x00000000301372ca */ /* 0x001fe200000e0000 */
[----:B------:R-:W-:Y:S01]  /*cbe0*/  UIADD3 UR16, UR6, 0x18800, URZ ;  /* 0x0001880006107890 */ /* 0x000fe2000fffe03f */
[----:B------:R-:W-:Y:S01]  /*cbf0*/  IMAD.U32 R25, RZ, RZ, UR28 ;  /* 0x0000001cff197e24 */ /* 0x000fe2000f8e00ff */
[----:B------:R-:W-:Y:S01]  /*cc00*/  UMOV UR14, 0x0 ;  /* 0x00000000000e7882 */ /* 0x000fe20000000000 */
[----:B------:R-:W-:Y:S01]  /*cc10*/  UMOV UR15, 0x10000000 ;  /* 0x10000000000f7882 */ /* 0x000fe20000000000 */
[----:B------:R-:W-:Y:S01]  /*cc20*/  UMOV UR20, UR28 ;  /* 0x0000001c00147c82 */ /* 0x000fe20008000000 */
[----:B------:R-:W-:Y:S01]  /*cc30*/  UMOV UR21, UR29 ;  /* 0x0000001d00157c82 */ /* 0x000fe20008000000 */
[----:B------:R-:W-:Y:S01]  /*cc40*/  UMOV UR18, UR10 ;  /* 0x0000000a00127c82 */ /* 0x000fe20008000000 */
[----:B------:R0:W-:Y:S01]  /*cc50*/  UTMALDG.4D.MULTICAST [UR24], [UR4], UR7, desc[UR14] ;  /* 0x00000e18040073b4 */ /* 0x0001e20008019807 */
[----:B------:R-:W-:Y:S01]  /*cc60*/  UMOV UR45, UR29 ;  /* 0x0000001d002d7c82 */ /* 0x000fe20008000000 */
[----:B------:R-:W-:Y:S01]  /*cc70*/  UMOV UR53, UR29 ;  /* 0x0000001d00357c82 */ /* 0x000fe20008000000 */
[----:B------:R-:W-:Y:S01]  /*cc80*/  MOV R15, UR45 ;  /* 0x0000002d000f7c02 */ /* 0x000fe20008000f00 */
[----:B------:R-:W-:Y:S01]  /*cc90*/  UMOV UR44, UR28 ;  /* 0x0000001c002c7c82 */ /* 0x000fe20008000000 */
[----:B------:R-:W-:Y:S01]  /*cca0*/  MOV R20, UR20 ;  /* 0x0000001400147c02 */ /* 0x000fe20008000f00 */
[----:B------:R-:W-:Y:S01]  /*ccb0*/  IMAD.U32 R26, RZ, RZ, UR29 ;  /* 0x0000001dff1a7e24 */ /* 0x000fe2000f8e00ff */
[----:B------:R-:W-:Y:S01]  /*ccc0*/  MOV R13, UR53 ;  /* 0x00000035000d7c02 */ /* 0x000fe20008000f00 */
[----:B------:R1:W-:Y:S01]  /*ccd0*/  UTMALDG.4D.MULTICAST [UR16], [UR4], UR7, desc[UR14] ;  /* 0x00000e10040073b4 */ /* 0x0003e20008019807 */
[----:B------:R-:W-:Y:S01]  /*cce0*/  MOV R14, UR52 ;  /* 0x00000034000e7c02 */ /* 0x000fe20008000f00 */
[----:B------:R-:W-:Y:S01]  /*ccf0*/  IMAD.U32 R27, RZ, RZ, UR28 ;  /* 0x0000001cff1b7e24 */ /* 0x000fe2000f8e00ff */
[----:B------:R-:W-:Y:S01]  /*cd00*/  MOV R21, UR19 ;  /* 0x0000001300157c02 */ /* 0x000fe20008000f00 */
[----:B------:R-:W-:Y:S01]  /*cd10*/  IMAD.U32 R28, RZ, RZ, UR29 ;  /* 0x0000001dff1c7e24 */ /* 0x000fe2000f8e00ff */
[----:B------:R-:W-:Y:S01]  /*cd20*/  MOV R19, UR21 ;  /* 0x0000001500137c02 */ /* 0x000fe20008000f00 */
[----:B------:R-:W-:Y:S01]  /*cd30*/  UMOV UR60, UR28 ;  /* 0x0000001c003c7c82 */ /* 0x000fe20008000000 */
[----:B------:R-:W-:Y:S01]  /*cd40*/  UMOV UR61, UR29 ;  /* 0x0000001d003d7c82 */ /* 0x000fe20008000000 */
[----:B------:R2:W-:Y:S01]  /*cd50*/  UTMALDG.4D.MULTICAST [UR8], [UR4], UR7, desc[UR14] ;  /* 0x00000e08040073b4 */ /* 0x0005e20008019807 */
[----:B------:R-:W-:Y:S01]  /*cd60*/  UMOV UR36, UR28 ;  /* 0x0000001c00247c82 */ /* 0x000fe20008000000 */
[----:B------:R-:W-:Y:S01]  /*cd70*/  UMOV UR37, UR29 ;  /* 0x0000001d00257c82 */ /* 0x000fe20008000000 */
[----:B------:R-:W-:Y:S01]  /*cd80*/  MOV R17, UR44 ;  /* 0x0000002c00117c02 */ /* 0x000fe20008000f00 */
[----:B------:R-:W-:Y:S01]  /*cd90*/  UMOV UR46, UR35 ;  /* 0x00000023002e7c82 */ /* 0x000fe20008000000 */
[----:B------:R-:W-:-:S02]  /*cda0*/  MOV R22, UR37 ;  /* 0x0000002500167c02 */ /* 0x000fc40008000f00 */
[----:B------:R-:W-:Y:S01]  /*cdb0*/  MOV R23, UR36 ;  /* 0x0000002400177c02 */ /* 0x000fe20008000f00 */
[----:B------:R3:W-:Y:S01]  /*cdc0*/  UTMALDG.4D.MULTICAST [UR48], [UR4], UR7, desc[UR14] ;  /* 0x00000e30040073b4 */ /* 0x0007e20008019807 */
[----:B------:R-:W-:Y:S01]  /*cdd0*/  MOV R12, UR54 ;  /* 0x00000036000c7c02 */ /* 0x000fe20008000f00 */
[----:B0-----:R-:W-:-:S03]  /*cde0*/  UIADD3 UR24, UR6, 0x1b800, URZ ;  /* 0x0001b80006187890 */ /* 0x001fc6000fffe03f */
[----:B------:R-:W-:Y:S01]  /*cdf0*/  R2UR UR54, R12 ;  /* 0x000000000c3672ca */ /* 0x000fe200000e0000 */
[----:B------:R0:W-:Y:S01]  /*ce00*/  UTMALDG.4D.MULTICAST [UR40], [UR4], UR7, desc[UR14] ;  /* 0x00000e28040073b4 */ /* 0x0001e20008019807 */
[----:B-1----:R-:W-:Y:S02]  /*ce10*/  R2UR UR16, R54 ;  /* 0x00000000361072ca */ /* 0x002fe400000e0000 */
[----:B------:R-:W-:Y:S02]  /*ce20*/  R2UR UR20, R25 ;  /* 0x00000000191472ca */ /* 0x000fe400000e0000 */
[----:B------:R-:W-:Y:S02]  /*ce30*/  R2UR UR19, R24 ;  /* 0x00000000181372ca */ /* 0x000fe400000e0000 */
[----:B------:R-:W-:Y:S02]  /*ce40*/  MOV R24, UR27 ;  /* 0x0000001b00187c02 */ /* 0x000fe40008000f00 */
[----:B--2---:R-:W-:-:S02]  /*ce50*/  R2UR UR8, R58 ;  /* 0x000000003a0872ca */ /* 0x004fc400000e0000 */
[----:B------:R-:W-:Y:S02]  /*ce60*/  R2UR UR21, R26 ;  /* 0x000000001a1572ca */ /* 0x000fe400000e0000 */
[----:B------:R-:W-:Y:S01]  /*ce70*/  MOV R12, UR54 ;  /* 0x00000036000c7c02 */ /* 0x000fe20008000f00 */
[----:B------:R-:W-:Y:S01]  /*ce80*/  IMAD.U32 R25, RZ, RZ, UR16 ;  /* 0x00000010ff197e24 */ /* 0x000fe2000f8e00ff */
[----:B------:R-:W-:Y:S01]  /*ce90*/  UIADD3 UR16, UR6, 0x1a800, URZ ;  /* 0x0001a80006107890 */ /* 0x000fe2000fffe03f */
[----:B---3--:R-:W-:Y:S01]  /*cea0*/  R2UR UR53, R13 ;  /* 0x000000000d3572ca */ /* 0x008fe200000e0000 */
[----:B------:R-:W-:Y:S02]  /*ceb0*/  UIADD3 UR48, UR6, 0x1c800, URZ ;  /* 0x0001c80006307890 */ /* 0x000fe4000fffe03f */
[----:B------:R-:W-:Y:S01]  /*cec0*/  R2UR UR27, R25 ;  /* 0x00000000191b72ca */ /* 0x000fe200000e0000 */
[----:B------:R-:W-:Y:S01]  /*ced0*/  UMOV UR23, UR19 ;  /* 0x0000001300177c82 */ /* 0x000fe20008000000 */
[----:B------:R-:W-:-:S02]  /*cee0*/  R2UR UR52, R14 ;  /* 0x000000000e3472ca */ /* 0x000fc400000e0000 */
[----:B------:R-:W-:Y:S01]  /*cef0*/  MOV R13, UR29 ;  /* 0x0000001d000d7c02 */ /* 0x000fe20008000f00 */
[----:B------:R1:W-:Y:S01]  /*cf00*/  UTMALDG.4D.MULTICAST [UR16], [UR4], UR7, desc[UR14] ;  /* 0x00000e10040073b4 */ /* 0x0003e20008019807 */
[----:B0-----:R-:W-:Y:S01]  /*cf10*/  R2UR UR45, R15 ;  /* 0x000000000f2d72ca */ /* 0x001fe200000e0000 */
[----:B------:R-:W-:Y:S01]  /*cf20*/  IMAD.U32 R15, RZ, RZ, UR8 ;  /* 0x00000008ff0f7e24 */ /* 0x000fe2000f8e00ff */
[----:B------:R-:W-:Y:S01]  /*cf30*/  R2UR UR8, R60 ;  /* 0x000000003c0872ca */ /* 0x000fe200000e0000 */
[----:B------:R-:W-:Y:S01]  /*cf40*/  UIADD3 UR40, UR6, 0x1d000, URZ ;  /* 0x0001d00006287890 */ /* 0x000fe2000fffe03f */
[----:B------:R-:W-:Y:S02]  /*cf50*/  MOV R14, UR28 ;  /* 0x0000001c000e7c02 */ /* 0x000fe40008000f00 */
[----:B------:R-:W-:Y:S01]  /*cf60*/  R2UR UR28, R27 ;  /* 0x000000001b1c72ca */ /* 0x000fe200000e0000 */
[----:B------:R0:W-:Y:S01]  /*cf70*/  UTMALDG.4D.MULTICAST [UR32], [UR4], UR7, desc[UR14] ;  /* 0x00000e20040073b4 */ /* 0x0001e20008019807 */
[----:B------:R-:W-:Y:S01]  /*cf80*/  R2UR UR29, R28 ;  /* 0x000000001c1d72ca */ /* 0x000fe200000e0000 */
[----:B------:R-:W-:Y:S01]  /*cf90*/  UMOV UR39, UR27 ;  /* 0x0000001b00277c82 */ /* 0x000fe20008000000 */
[----:B------:R-:W-:Y:S01]  /*cfa0*/  R2UR UR51, R56 ;  /* 0x00000000383372ca */ /* 0x000fe200000e0000 */
[----:B------:R-:W-:Y:S01]  /*cfb0*/  IMAD.U32 R27, RZ, RZ, UR10 ;  /* 0x0000000aff1b7e24 */ /* 0x000fe2000f8e00ff */
[----:B------:R-:W-:Y:S01]  /*cfc0*/  R2UR UR44, R17 ;  /* 0x00000000112c72ca */ /* 0x000fe200000e0000 */
[----:B------:R-:W-:Y:S01]  /*cfd0*/  IMAD.U32 R17, RZ, RZ, UR10 ;  /* 0x0000000aff117e24 */ /* 0x000fe2000f8e00ff */
[----:B------:R-:W-:Y:S01]  /*cfe0*/  R2UR UR43, R57 ;  /* 0x00000000392b72ca */ /* 0x000fe200000e0000 */
[----:B------:R-:W-:Y:S01]  /*cff0*/  IMAD.U32 R25, RZ, RZ, UR8 ;  /* 0x00000008ff197e24 */ /* 0x000fe2000f8e00ff */
[----:B------:R-:W-:Y:S01]  /*d000*/  R2UR UR8, R61 ;  /* 0x000000003d0872ca */ /* 0x000fe200000e0000 */
[----:B------:R-:W-:-:S04]  /*d010*/  IMAD.U32 R28, RZ, RZ, UR10 ;  /* 0x0000000aff1c7e24 */ /* 0x000fc8000f8e00ff */
[----:B------:R2:W-:Y:S01]  /*d020*/  UTMALDG.4D.MULTICAST [UR24], [UR4], UR7, desc[UR14] ;  /* 0x00000e18040073b4 */ /* 0x0005e20008019807 */
[----:B-1----:R-:W-:Y:S01]  /*d030*/  R2UR UR21, R19 ;  /* 0x00000000131572ca */ /* 0x002fe200000e0000 */
[----:B------:R-:W-:Y:S01]  /*d040*/  IMAD.U32 R19, RZ, RZ, UR10 ;  /* 0x0000000aff137e24 */ /* 0x000fe2000f8e00ff */
[----:B------:R1:W-:Y:S05]  /*d050*/  UTMALDG.4D.MULTICAST [UR56], [UR4], UR7, desc[UR14] ;  /* 0x00000e38040073b4 */ /* 0x0003ea0008019807 */
[----:B------:R-:W-:Y:S01]  /*d060*/  IMAD.U32 R26, RZ, RZ, UR8 ;  /* 0x00000008ff1a7e24 */ /* 0x000fe2000f8e00ff */
[----:B------:R-:W-:Y:S01]  /*d070*/  R2UR UR8, R62 ;  /* 0x000000003e0872ca */ /* 0x000fe200000e0000 */
[----:B------:R-:W-:Y:S01]  /*d080*/  UMOV UR18, UR54 ;  /* 0x0000003600127c82 */ /* 0x000fe20008000000 */
[----:B------:R-:W-:Y:S01]  /*d090*/  R2UR UR19, R21 ;  /* 0x00000000151372ca */ /* 0x000fe200000e0000 */
[----:B------:R-:W-:Y:S01]  /*d0a0*/  UIADD3 UR16, UR6, 0x18c00, URZ ;  /* 0x00018c0006107890 */ /* 0x000fe2000fffe03f */
[----:B0-----:R-:W-:Y:S01]  /*d0b0*/  R2UR UR37, R22 ;  /* 0x00000000162572ca */ /* 0x001fe200000e0000 */
[----:B------:R-:W-:Y:S01]  /*d0c0*/  UIADD3 UR32, UR6, 0x1e000, URZ ;  /* 0x0001e00006207890 */ /* 0x000fe2000fffe03f */
[----:B------:R0:W-:Y:S01]  /*d0d0*/  UTMALDG.4D.MULTICAST [UR48], [UR4], UR7, desc[UR14] ;  /* 0x00000e30040073b4 */ /* 0x0001e20008019807 */
[----:B------:R-:W-:-:S02]  /*d0e0*/  R2UR UR36, R23 ;  /* 0x00000000172472ca */ /* 0x000fc400000e0000 */
[----:B------:R-:W-:Y:S02]  /*d0f0*/  R2UR UR35, R59 ;  /* 0x000000003b2372ca */ /* 0x000fe400000e0000 */
[----:B------:R-:W-:Y:S02]  /*d100*/  R2UR UR20, R20 ;  /* 0x00000000141472ca */ /* 0x000fe400000e0000 */
[----:B------:R-:W-:Y:S01]  /*d110*/  MOV R20, UR41 ;  /* 0x0000002900147c02 */ /* 0x000fe20008000f00 */
[----:B------:R3:W-:Y:S01]  /*d120*/  UTMALDG.4D.MULTICAST [UR40], [UR4], UR7, desc[UR14] ;  /* 0x00000e28040073b4 */ /* 0x0007e20008019807 */
[----:B------:R-:W-:Y:S02]  /*d130*/  MOV R22, UR47 ;  /* 0x0000002f00167c02 */ /* 0x000fe40008000f00 */
[----:B------:R-:W-:Y:S01]  /*d140*/  MOV R23, UR46 ;  /* 0x0000002e00177c02 */ /* 0x000fe20008000f00 */
[----:B--2---:R-:W-:Y:S01]  /*d150*/  UMOV UR26, UR54 ;  /* 0x00000036001a7c82 */ /* 0x004fe20008000000 */
[----:B------:R-:W-:Y:S01]  /*d160*/  R2UR UR29, R13 ;  /* 0x000000000d1d72ca */ /* 0x000fe200000e0000 */
[----:B------:R-:W-:Y:S01]  /*d170*/  UIADD3 UR24, UR6, 0x18400, URZ ;  /* 0x0001840006187890 */ /* 0x000fe2000fffe03f */
[----:B------:R-:W-:Y:S01]  /*d180*/  R2UR UR28, R14 ;  /* 0x000000000e1c72ca */ /* 0x000fe200000e0000 */
[----:B------:R-:W-:Y:S01]  /*d190*/  IMAD.U32 R14, RZ, RZ, UR8 ;  /* 0x00000008ff0e7e24 */ /* 0x000fe2000f8e00ff */
[----:B------:R-:W-:Y:S01]  /*d1a0*/  MOV R13, UR51 ;  /* 0x00000033000d7c02 */ /* 0x000fe20008000f00 */
[----:B------:R-:W-:Y:S01]  /*d1b0*/  UIADD3 UR8, UR6, 0x19400, URZ ;  /* 0x0001940006087890 */ /* 0x000fe2000fffe03f */
[----:B------:R-:W-:Y:S01]  /*d1c0*/  R2UR UR27, R24 ;  /* 0x00000000181b72ca */ /* 0x000fe200000e0000 */
[----:B-1----:R-:W-:Y:S01]  /*d1d0*/  UIADD3 UR56, UR6, 0x1c400, URZ ;  /* 0x0001c40006387890 */ /* 0x002fe2000fffe03f */
[----:B------:R-:W-:-:S02]  /*d1e0*/  MOV R24, UR43 ;  /* 0x0000002b00187c02 */ /* 0x000fc40008000f00 */
[----:B------:R-:W-:Y:S01]  /*d1f0*/  R2UR UR54, R12 ;  /* 0x000000000c3672ca */ /* 0x000fe200000e0000 */
[----:B------:R-:W-:Y:S01]  /*d200*/  VIADD R12, R11, 0x1 ;  /* 0x000000010b0c7836 */ /* 0x000fe20000000000 */
[----:B------:R-:W-:Y:S01]  /*d210*/  R2UR UR47, R22 ;  /* 0x00000000162f72ca */ /* 0x000fe200000e0000 */
[----:B------:R-:W-:Y:S01]  /*d220*/  UMOV UR13, UR29 ;  /* 0x0000001d000d7c82 */ /* 0x000fe20008000000 */
[----:B------:R-:W-:Y:S01]  /*d230*/  R2UR UR46, R23 ;  /* 0x00000000172e72ca */ /* 0x000fe200000e0000 */
[----:B0-----:R-:W-:Y:S01]  /*d240*/  UIADD3 UR48, UR6, 0x1d800, URZ ;  /* 0x0001d80006307890 */ /* 0x001fe2000fffe03f */
[----:B------:R-:W-:Y:S01]  /*d250*/  R2UR UR50, R17 ;  /* 0x00000000113272ca */ /* 0x000fe200000e0000 */
[----:B------:R-:W-:Y:S01]  /*d260*/  UMOV UR52, UR28 ;  /* 0x0000001c00347c82 */ /* 0x000fe20008000000 */
[----:B------:R-:W-:Y:S01]  /*d270*/  R2UR UR51, R15 ;  /* 0x000000000f3372ca */ /* 0x000fe200000e0000 */
[----:B------:R-:W-:Y:S01]  /*d280*/  UMOV UR53, UR29 ;  /* 0x0000001d00357c82 */ /* 0x000fe20008000000 */
[----:B------:R-:W-:Y:S01]  /*d290*/  UMOV UR12, UR28 ;  /* 0x0000001c000c7c82 */ /* 0x000fe20008000000 */
[----:B------:R-:W-:Y:S01]  /*d2a0*/  MOV R32, UR35 ;  /* 0x0000002300207c02 */ /* 0x000fe20008000f00 */
[----:B------:R-:W-:Y:S01]  /*d2b0*/  UMOV UR60, UR28 ;  /* 0x0000001c003c7c82 */ /* 0x000fe20008000000 */
[----:B---3--:R-:W-:Y:S01]  /*d2c0*/  R2UR UR42, R19 ;  /* 0x00000000132a72ca */ /* 0x008fe200000e0000 */
[----:B------:R-:W-:Y:S01]  /*d2d0*/  UIADD3 UR40, UR6, 0x1f800, URZ ;  /* 0x0001f80006287890 */ /* 0x000fe2000fffe03f */
[----:B------:R-:W-:Y:S01]  /*d2e0*/  R2UR UR43, R14 ;  /* 0x000000000e2b72ca */ /* 0x000fe200000e0000 */
[----:B------:R-:W-:Y:S01]  /*d2f0*/  UMOV UR44, UR28 ;  /* 0x0000001c002c7c82 */ /* 0x000fe20008000000 */
[----:B------:R-:W-:Y:S01]  /*d300*/  UMOV UR45, UR29 ;  /* 0x0000001d002d7c82 */ /* 0x000fe20008000000 */
[----:B------:R-:W-:Y:S01]  /*d310*/  MOV R15, UR44 ;  /* 0x0000002c000f7c02 */ /* 0x000fe20008000f00 */
[----:B------:R-:W-:Y:S01]  /*d320*/  UMOV UR10, UR54 ;  /* 0x00000036000a7c82 */ /* 0x000fe20008000000 */
[----:B------:R-:W-:Y:S01]  /*d330*/  MOV R21, UR40 ;  /* 0x0000002800157c02 */ /* 0x000fe20008000f00 */
[----:B------:R0:W-:Y:S01]  /*d340*/  UTMALDG.4D.MULTICAST [UR48], [UR4], UR7, desc[UR14] ;  /* 0x00000e30040073b4 */ /* 0x0001e20008019807 */
[----:B------:R-:W-:Y:S01]  /*d350*/  UMOV UR38, UR51 ;  /* 0x0000003300267c82 */ /* 0x000fe20008000000 */
[----:B------:R-:W-:Y:S01]  /*d360*/  UIADD3 UR40, UR6, 0x1f000, URZ ;  /* 0x0001f00006287890 */ /* 0x000fe2000fffe03f */
[----:B------:R-:W-:Y:S01]  /*d370*/  MOV R14, UR45 ;  /* 0x0000002d000e7c02 */ /* 0x000fe20008000f00 */
[----:B------:R-:W-:Y:S01]  /*d380*/  UMOV UR61, UR29 ;  /* 0x0000001d003d7c82 */ /* 0x000fe20008000000 */
[----:B------:R-:W-:Y:S01]  /*d390*/  MOV R19, UR42 ;  /* 0x0000002a00137c02 */ /* 0x000fe20008000f00 */
[----:B------:R-:W-:Y:S01]  /*d3a0*/  @P2 IMAD.MOV R12, RZ, RZ, R11 ;  /* 0x000000ffff0c2224 */ /* 0x000fe200078e020b */
[----:B------:R-:W-:Y:S01]  /*d3b0*/  MOV R17, UR43 ;  /* 0x0000002b00117c02 */ /* 0x000fe20008000f00 */
[----:B------:R1:W-:Y:S01]  /*d3c0*/  UTMALDG.4D.MULTICAST [UR32], [UR4], UR7, desc[UR14] ;  /* 0x00000e20040073b4 */ /* 0x0003e20008019807 */
[----:B------:R-:W-:Y:S01]  /*d3d0*/  R2UR UR42, R28 ;  /* 0x000000001c2a72ca */ /* 0x000fe200000e0000 */
[----:B------:R-:W-:Y:S01]  /*d3e0*/  UMOV UR58, UR54 ;  /* 0x00000036003a7c82 */ /* 0x000fe20008000000 */
[----:B------:R-:W-:-:S02]  /*d3f0*/  R2UR UR43, R26 ;  /* 0x000000001a2b72ca */ /* 0x000fc400000e0000 */
[----:B------:R-:W-:Y:S02]  /*d400*/  MOV R22, UR33 ;  /* 0x0000002100167c02 */ /* 0x000fe40008000f00 */
[----:B------:R-:W-:Y:S02]  /*d410*/  MOV R23, UR29 ;  /* 0x0000001d00177c02 */ /* 0x000fe40008000f00 */
[----:B------:R-:W-:-:S04]  /*d420*/  SEL R11, RZ, 0x1, P4 ;  /* 0x00000001ff0b7807 */ /* 0x000fc80002000000 */
[----:B------:R-:W-:-:S03]  /*d430*/  LOP3.LUT R6, R6, R11, RZ, 0x3c, !PT ;  /* 0x0000000b06067212 */ /* 0x000fc600078e3cff */
[----:B------:R-:W-:Y:S01]  /*d440*/  UMOV UR30, UR43 ;  /* 0x0000002b001e7c82 */ /* 0x000fe20008000000 */
[----:B0-----:R-:W-:Y:S01]  /*d450*/  R2UR UR51, R13 ;  /* 0x000000000d3372ca */ /* 0x001fe200000e0000 */
[----:B------:R-:W-:Y:S01]  /*d460*/  UIADD3 UR48, UR6, 0x1e800, URZ ;  /* 0x0001e80006307890 */ /* 0x000fe2000fffe03f */
[----:B------:R-:W-:Y:S01]  /*d470*/  R2UR UR50, R27 ;  /* 0x000000001b3272ca */ /* 0x000fe200000e0000 */
[----:B-1----:R-:W-:Y:S01]  /*d480*/  UMOV UR36, UR28 ;  /* 0x0000001c00247c82 */ /* 0x002fe20008000000 */
[----:B------:R-:W-:Y:S01]  /*d490*/  UMOV UR37, UR29 ;  /* 0x0000001d00257c82 */ /* 0x000fe20008000000 */
[----:B------:R-:W-:Y:S01]  /*d4a0*/  MOV R31, UR36 ;  /* 0x00000024001f7c02 */ /* 0x000fe20008000f00 */
[----:B------:R-:W-:Y:S01]  /*d4b0*/  UMOV UR34, UR54 ;  /* 0x0000003600227c82 */ /* 0x000fe20008000000 */
[----:B------:R-:W-:-:S06]  /*d4c0*/  MOV R30, UR37 ;  /* 0x00000025001e7c02 */ /* 0x000fcc0008000f00 */
[----:B------:R-:W-:Y:S02]  /*d4d0*/  MOV R13, UR51 ;  /* 0x00000033000d7c02 */ /* 0x000fe40008000f00 */
[----:B------:R-:W-:-:S13]  /*d4e0*/  R2UR UR51, R25 ;  /* 0x00000000193372ca */ /* 0x000fda00000e0000 */
[----:B------:R0:W-:Y:S01]  /*d4f0*/  UTMALDG.4D.MULTICAST [UR48], [UR4], UR7, desc[UR14] ;  /* 0x00000e30040073b4 */ /* 0x0001e20008019807 */
[----:B------:R-:W-:Y:S01]  /*d500*/  UMOV UR32, UR51 ;  /* 0x0000003300207c82 */ /* 0x000fe20008000000 */
[----:B------:R1:W-:Y:S01]  /*d510*/  UTMALDG.4D.MULTICAST [UR40], [UR4], UR7, desc[UR14] ;  /* 0x00000e28040073b4 */ /* 0x0003e20008019807 */
[----:B0-----:R-:W-:Y:S01]  /*d520*/  R2UR UR51, R13 ;  /* 0x000000000d3372ca */ /* 0x001fe200000e0000 */
[----:B------:R-:W-:Y:S01]  /*d530*/  UIADD3 UR48, UR6, 0x1cc00, URZ ;  /* 0x0001cc0006307890 */ /* 0x000fe2000fffe03f */
[----:B------:R-:W0:Y:S01]  /*d540*/  LDC R13, c[0x0][0x3c8] ;  /* 0x0000f200ff0d7b82 */ /* 0x000e220000000800 */
[----:B------:R-:W-:Y:S01]  /*d550*/  UMOV UR50, UR54 ;  /* 0x0000003600327c82 */ /* 0x000fe20008000000 */
[----:B-1----:R-:W-:Y:S02]  /*d560*/  R2UR UR45, R14 ;  /* 0x000000000e2d72ca */ /* 0x002fe400000e0000 */
[----:B------:R-:W-:Y:S02]  /*d570*/  R2UR UR44, R15 ;  /* 0x000000000f2c72ca */ /* 0x000fe400000e0000 */
[----:B------:R-:W-:-:S02]  /*d580*/  R2UR UR43, R17 ;  /* 0x00000000112b72ca */ /* 0x000fc400000e0000 */
[----:B------:R-:W-:Y:S02]  /*d590*/  R2UR UR42, R19 ;  /* 0x00000000132a72ca */ /* 0x000fe400000e0000 */
[----:B------:R-:W-:Y:S02]  /*d5a0*/  R2UR UR41, R20 ;  /* 0x00000000142972ca */ /* 0x000fe400000e0000 */
[----:B------:R-:W-:Y:S02]  /*d5b0*/  R2UR UR40, R21 ;  /* 0x00000000152872ca */ /* 0x000fe400000e0000 */
[----:B------:R-:W-:Y:S02]  /*d5c0*/  MOV R19, UR37 ;  /* 0x0000002500137c02 */ /* 0x000fe40008000f00 */
[----:B------:R-:W-:-:S03]  /*d5d0*/  MOV R20, UR36 ;  /* 0x0000002400147c02 */ /* 0x000fc60008000f00 */
[----:B------:R-:W-:Y:S01]  /*d5e0*/  UMOV UR22, UR43 ;  /* 0x0000002b00167c82 */ /* 0x000fe20008000000 */
[----:B0-----:R-:W-:Y:S01]  /*d5f0*/  ISETP.NE.AND P3, PT, R12, R13, PT ;  /* 0x0000000d0c00720c */ /* 0x001fe20003f65270 */
[----:B------:R-:W-:Y:S01]  /*d600*/  VIADD R13, R8, 0x1 ;  /* 0x00000001080d7836 */ /* 0x000fe20000000000 */
[----:B------:R-:W-:Y:S02]  /*d610*/  MOV R26, UR22 ;  /* 0x00000016001a7c02 */ /* 0x000fe40008000f00 */
[----:B------:R-:W-:Y:S01]  /*d620*/  SEL R11, R12, RZ, P3 ;  /* 0x000000ff0c0b7207 */ /* 0x000fe20001800000 */
[----:B------:R0:W-:Y:S01]  /*d630*/  UTMALDG.4D.MULTICAST [UR40], [UR4], UR7, desc[UR14] ;  /* 0x00000e28040073b4 */ /* 0x0001e20008019807 */
[----:B------:R-:W-:Y:S01]  /*d640*/  R2UR UR22, R26 ;  /* 0x000000001a1672ca */ /* 0x000fe200000e0000 */
[----:B------:R1:W-:Y:S06]  /*d650*/  UTMALDG.4D.MULTICAST [UR24], [UR4], UR7, desc[UR14] ;  /* 0x00000e18040073b4 */ /* 0x0003ec0008019807 */
[----:B------:R-:W-:-:S04]  /*d660*/  @P3 IMAD.MOV R13, RZ, RZ, R8 ;  /* 0x000000ffff0d3224 */ /* 0x000fc800078e0208 */
[----:B------:R-:W-:Y:S01]  /*d670*/  IMAD.MOV.U32 R8, RZ, RZ, R13 ;  /* 0x000000ffff087224 */ /* 0x000fe200078e000d */
[----:B------:R2:W-:Y:S01]  /*d680*/  UTMALDG.4D.MULTICAST [UR16], [UR4], UR7, desc[UR14] ;  /* 0x00000e10040073b4 */ /* 0x0005e20008019807 */
[----:B------:R3:W-:Y:S01]  /*d690*/  UTMALDG.4D.MULTICAST [UR8], [UR4], UR7, desc[UR14] ;  /* 0x00000e08040073b4 */ /* 0x0007e20008019807 */
[----:B0-----:R-:W-:Y:S01]  /*d6a0*/  R2UR UR43, R24 ;  /* 0x00000000182b72ca */ /* 0x001fe200000e0000 */
[----:B------:R-:W-:Y:S01]  /*d6b0*/  UIADD3 UR40, UR6, 0x19c00, URZ ;  /* 0x00019c0006287890 */ /* 0x000fe2000fffe03f */
[----:B------:R-:W-:Y:S01]  /*d6c0*/  MOV R24, UR28 ;  /* 0x0000001c00187c02 */ /* 0x000fe20008000f00 */
[----:B------:R-:W-:Y:S01]  /*d6d0*/  UMOV UR44, UR28 ;  /* 0x0000001c002c7c82 */ /* 0x000fe20008000000 */
[----:B------:R-:W-:Y:S01]  /*d6e0*/  UMOV UR45, UR29 ;  /* 0x0000001d002d7c82 */ /* 0x000fe20008000000 */
[----:B------:R-:W-:Y:S01]  /*d6f0*/  UMOV UR41, UR9 ;  /* 0x0000000900297c82 */ /* 0x000fe20008000000 */
[----:B------:R-:W-:Y:S01]  /*d700*/  UMOV UR42, UR54 ;  /* 0x00000036002a7c82 */ /* 0x000fe20008000000 */
[----:B------:R-:W-:Y:S01]  /*d710*/  MOV R14, UR45 ;  /* 0x0000002d000e7c02 */ /* 0x000fe20008000f00 */
[----:B-1----:R-:W-:Y:S01]  /*d720*/  UMOV UR27, UR32 ;  /* 0x00000020001b7c82 */ /* 0x002fe20008000000 */
[----:B------:R-:W-:Y:S01]  /*d730*/  UIADD3 UR32, UR6, 0x1a400, URZ ;  /* 0x0001a40006207890 */ /* 0x000fe2000fffe03f */
[----:B------:R-:W-:Y:S01]  /*d740*/  MOV R15, UR44 ;  /* 0x0000002c000f7c02 */ /* 0x000fe20008000f00 */
[----:B------:R-:W-:Y:S01]  /*d750*/  UMOV UR24, UR46 ;  /* 0x0000002e00187c82 */ /* 0x000fe20008000000 */
[----:B------:R-:W-:Y:S01]  /*d760*/  MOV R25, UR27 ;  /* 0x0000001b00197c02 */ /* 0x000fe20008000f00 */
[----:B------:R-:W-:Y:S01]  /*d770*/  UMOV UR27, UR23 ;  /* 0x00000017001b7c82 */ /* 0x000fe20008000000 */
[----:B------:R-:W-:Y:S01]  /*d780*/  MOV R17, UR43 ;  /* 0x0000002b00117c02 */ /* 0x000fe20008000f00 */
[----:B------:R-:W-:Y:S01]  /*d790*/  UMOV UR43, UR31 ;  /* 0x0000001f002b7c82 */ /* 0x000fe20008000000 */
[----:B--2---:R-:W-:Y:S01]  /*d7a0*/  UMOV UR19, UR39 ;  /* 0x0000002700137c82 */ /* 0x004fe20008000000 */
[----:B------:R-:W-:Y:S01]  /*d7b0*/  UMOV UR16, UR47 ;  /* 0x0000002f00107c82 */ /* 0x000fe20008000000 */
[----:B------:R-:W-:Y:S01]  /*d7c0*/  UMOV UR35, UR19 ;  /* 0x0000001300237c82 */ /* 0x000fe20008000000 */
[----:B------:R-:W-:Y:S01]  /*d7d0*/  UMOV UR19, UR30 ;  /* 0x0000001e00137c82 */ /* 0x000fe20008000000 */
[----:B------:R-:W-:Y:S01]  /*d7e0*/  MOV R21, UR35 ;  /* 0x0000002300157c02 */ /* 0x000fe20008000f00 */
[----:B------:R-:W-:Y:S01]  /*d7f0*/  UMOV UR35, UR16 ;  /* 0x0000001000237c82 */ /* 0x000fe20008000000 */
[----:B------:R0:W-:Y:S01]  /*d800*/  UTMALDG.4D.MULTICAST [UR40], [UR4], UR7, desc[UR14] ;  /* 0x00000e28040073b4 */ /* 0x0001e20008019807 */
[----:B------:R-:W-:Y:S01]  /*d810*/  MOV R29, UR19 ;  /* 0x00000013001d7c02 */ /* 0x000fe20008000f00 */
[----:B---3--:R-:W-:Y:S01]  /*d820*/  UMOV UR10, UR28 ;  /* 0x0000001c000a7c82 */ /* 0x008fe20008000000 */
[----:B------:R-:W-:Y:S01]  /*d830*/  UMOV UR8, UR29 ;  /* 0x0000001d00087c82 */ /* 0x000fe20008000000 */
[----:B------:R-:W-:Y:S01]  /*d840*/  UMOV UR36, UR10 ;  /* 0x0000000a00247c82 */ /* 0x000fe20008000000 */
[----:B------:R-:W-:Y:S01]  /*d850*/  UMOV UR37, UR8 ;  /* 0x0000000800257c82 */ /* 0x000fe20008000000 */
[----:B------:R-:W-:Y:S01]  /*d860*/  UMOV UR19, UR24 ;  /* 0x0000001800137c82 */ /* 0x000fe20008000000 */
[----:B------:R-:W-:Y:S01]  /*d870*/  UIADD3 UR24, UR6, 0x1ac00, URZ ;  /* 0x0001ac0006187890 */ /* 0x000fe2000fffe03f */
[----:B------:R1:W-:Y:S01]  /*d880*/  UTMALDG.4D.MULTICAST [UR32], [UR4], UR7, desc[UR14] ;  /* 0x00000e20040073b4 */ /* 0x0003e20008019807 */
[----:B------:R-:W-:Y:S01]  /*d890*/  UIADD3 UR16, UR6, 0x1b400, URZ ;  /* 0x0001b40006107890 */ /* 0x000fe2000fffe03f */
[----:B------:R-:W-:Y:S01]  /*d8a0*/  UMOV UR18, UR28 ;  /* 0x0000001c00127c82 */ /* 0x000fe20008000000 */
        /* <DEDUP_REMOVED lines=8> */
[----:B------:R2:W-:Y:S01]  /*d930*/  UTMALDG.4D.MULTICAST [UR24], [UR4], UR7, desc[UR14] ;  /* 0x00000e18040073b4 */ /* 0x0005e20008019807 */
[----:B------:R-:W-:Y:S01]  /*d940*/  UIADD3 UR8, UR6, 0x1dc00, URZ ;  /* 0x0001dc0006087890 */ /* 0x000fe2000fffe03f */
[----:B------:R-:W-:Y:S01]  /*d950*/  MOV R27, UR21 ;  /* 0x00000015001b7c02 */ /* 0x000fe20008000f00 */
[----:B------:R-:W-:Y:S01]  /*d960*/  UMOV UR11, UR38 ;  /* 0x00000026000b7c82 */ /* 0x000fe20008000000 */
[----:B------:R-:W-:Y:S01]  /*d970*/  MOV R28, UR20 ;  /* 0x00000014001c7c02 */ /* 0x000fe20008000f00 */
[----:B------:R-:W-:Y:S01]  /*d980*/  UMOV UR10, UR54 ;  /* 0x00000036000a7c82 */ /* 0x000fe20008000000 */
[----:B0-----:R-:W-:Y:S01]  /*d990*/  R2UR UR45, R14 ;  /* 0x000000000e2d72ca */ /* 0x001fe200000e0000 */
[----:B------:R-:W-:Y:S01]  /*d9a0*/  UIADD3 UR40, UR6, 0x1d400, URZ ;  /* 0x0001d40006287890 */ /* 0x000fe2000fffe03f */
[----:B------:R-:W-:Y:S01]  /*d9b0*/  R2UR UR44, R15 ;  /* 0x000000000f2c72ca */ /* 0x000fe200000e0000 */
[----:B------:R0:W-:Y:S01]  /*d9c0*/  UTMALDG.4D.MULTICAST [UR16], [UR4], UR7, desc[UR14] ;  /* 0x00000e10040073b4 */ /* 0x0001e20008019807 */
[----:B------:R-:W-:-:S02]  /*d9d0*/  R2UR UR43, R17 ;  /* 0x00000000112b72ca */ /* 0x000fc400000e0000 */
[----:B-1----:R-:W-:Y:S01]  /*d9e0*/  R2UR UR37, R19 ;  /* 0x00000000132572ca */ /* 0x002fe200000e0000 */
[----:B------:R-:W-:Y:S01]  /*d9f0*/  UIADD3 UR32, UR6, 0x1bc00, URZ ;  /* 0x0001bc0006207890 */ /* 0x000fe2000fffe03f */
[----:B------:R-:W-:Y:S02]  /*da00*/  R2UR UR36, R20 ;  /* 0x00000000142472ca */ /* 0x000fe400000e0000 */
[----:B------:R-:W-:Y:S02]  /*da10*/  R2UR UR35, R21 ;  /* 0x00000000152372ca */ /* 0x000fe400000e0000 */
[----:B------:R-:W-:Y:S02]  /*da20*/  R2UR UR33, R22 ;  /* 0x00000000162172ca */ /* 0x000fe400000e0000 */
[----:B--2---:R-:W-:Y:S01]  /*da30*/  R2UR UR29, R23 ;  /* 0x00000000171d72ca */ /* 0x004fe200000e0000 */
[----:B------:R-:W-:Y:S01]  /*da40*/  UIADD3 UR24, UR6, 0x1ec00, URZ ;  /* 0x0001ec0006187890 */ /* 0x000fe2000fffe03f */
[----:B------:R-:W-:-:S02]  /*da50*/  R2UR UR28, R24 ;  /* 0x00000000181c72ca */ /* 0x000fc400000e0000 */
[----:B------:R-:W-:-:S07]  /*da60*/  R2UR UR27, R25 ;  /* 0x00000000191b72ca */ /* 0x000fce00000e0000 */
[----:B------:R1:W-:Y:S01]  /*da70*/  UTMALDG.4D.MULTICAST [UR32], [UR4], UR7, desc[UR14] ;  /* 0x00000e20040073b4 */ /* 0x0003e20008019807 */
[----:B0-----:R-:W-:Y:S01]  /*da80*/  R2UR UR21, R27 ;  /* 0x000000001b1572ca */ /* 0x001fe200000e0000 */
[----:B------:R-:W-:Y:S01]  /*da90*/  UIADD3 UR16, UR6, 0x1f400, URZ ;  /* 0x0001f40006107890 */ /* 0x000fe2000fffe03f */
[----:B------:R-:W-:Y:S02]  /*daa0*/  R2UR UR20, R28 ;  /* 0x000000001c1472ca */ /* 0x000fe400000e0000 */
[----:B------:R-:W-:Y:S01]  /*dab0*/  R2UR UR19, R29 ;  /* 0x000000001d1372ca */ /* 0x000fe200000e0000 */
[----:B------:R-:W-:Y:S01]  /*dac0*/  UTMALDG.4D.MULTICAST [UR56], [UR4], UR7, desc[UR14] ;  /* 0x00000e38040073b4 */ /* 0x000fe20008019807 */
[----:B------:R-:W-:Y:S01]  /*dad0*/  UTMALDG.4D.MULTICAST [UR48], [UR4], UR7, desc[UR14] ;  /* 0x00000e30040073b4 */ /* 0x000fe20008019807 */
[----:B------:R-:W-:Y:S01]  /*dae0*/  UTMALDG.4D.MULTICAST [UR40], [UR4], UR7, desc[UR14] ;  /* 0x00000e28040073b4 */ /* 0x000fe20008019807 */
[----:B-1----:R-:W-:Y:S01]  /*daf0*/  R2UR UR37, R30 ;  /* 0x000000001e2572ca */ /* 0x002fe200000e0000 */
[----:B------:R-:W-:Y:S01]  /*db00*/  UIADD3 UR32, UR6, 0x1e400, URZ ;  /* 0x0001e40006207890 */ /* 0x000fe2000fffe03f */
[----:B------:R-:W-:Y:S01]  /*db10*/  R2UR UR36, R31 ;  /* 0x000000001f2472ca */ /* 0x000fe200000e0000 */
[----:B------:R-:W-:Y:S01]  /*db20*/  UMOV UR33, UR9 ;  /* 0x0000000900217c82 */ /* 0x000fe20008000000 */
[----:B------:R-:W-:Y:S01]  /*db30*/  R2UR UR35, R32 ;  /* 0x00000000202372ca */ /* 0x000fe200000e0000 */
[----:B------:R0:W-:-:S12]  /*db40*/  UTMALDG.4D.MULTICAST [UR8], [UR4], UR7, desc[UR14] ;  /* 0x00000e08040073b4 */ /* 0x0001d80008019807 */
[----:B------:R1:W-:Y:S01]  /*db50*/  UTMALDG.4D.MULTICAST [UR32], [UR4], UR7, desc[UR14] ;  /* 0x00000e20040073b4 */ /* 0x0003e20008019807 */
[----:B------:R1:W-:Y:S01]  /*db60*/  UTMALDG.4D.MULTICAST [UR24], [UR4], UR7, desc[UR14] ;  /* 0x00000e18040073b4 */ /* 0x0003e20008019807 */
[----:B0-----:R-:W-:Y:S01]  /*db70*/  UIADD3 UR8, UR6, 0x1fc00, URZ ;  /* 0x0001fc0006087890 */ /* 0x001fe2000fffe03f */
[----:B------:R1:W-:Y:S01]  /*db80*/  UTMALDG.4D.MULTICAST [UR16], [UR4], UR7, desc[UR14] ;  /* 0x00000e10040073b4 */ /* 0x0003e20008019807 */
[----:B------:R-:W-:Y:S01]  /*db90*/  UMOV UR11, UR22 ;  /* 0x00000016000b7c82 */ /* 0x000fe20008000000 */
[----:B------:R-:W-:Y:S01]  /*dba0*/  UMOV UR12, UR28 ;  /* 0x0000001c000c7c82 */ /* 0x000fe20008000000 */
[----:B------:R-:W-:-:S05]  /*dbb0*/  UMOV UR13, UR29 ;  /* 0x0000001d000d7c82 */ /* 0x000fca0008000000 */
[----:B------:R1:W-:Y:S02]  /*dbc0*/  UTMALDG.4D.MULTICAST [UR8], [UR4], UR7, desc[UR14] ;  /* 0x00000e08040073b4 */ /* 0x0003e40008019807 */
[----:B-1----:R-:W-:Y:S05]  /*dbd0*/  @P5 BRA `(.L_x_282) ;  /* 0xffffffbc00b85947 */ /* 0x002fea000383ffff */
.L_x_278:
[----:B------:R-:W-:Y:S01]  /*dbe0*/  ISETP.GE.U32.AND P2, PT, R5, 0x3, PT ;  /* 0x000000030500780c */ /* 0x000fe20003f46070 */
[----:B------:R-:W-:Y:S05]  /*dbf0*/  WARPSYNC.ALL ;  /* 0x0000000000007948 */ /* 0x000fea0003800000 */
[----:B------:R-:W-:-:S07]  /*dc00*/  ELECT P1, URZ, PT ;  /* 0x00000000003f782f */ /* 0x000fce0003820000 */
[----:B------:R-:W-:-:S05]  /*dc10*/  @P2 IMAD.WIDE.U32 R6, R5, -0x55555555, RZ ;  /* 0xaaaaaaab05062825 */ /* 0x000fca00078e00ff */
[----:B-----5:R-:W-:-:S04]  /*dc20*/  @P2 SHF.R.U32.HI R0, RZ, 0x1, R7 ;  /* 0x00000001ff002819 */ /* 0x020fc80000011607 */
[----:B------:R-:W-:-:S04]  /*dc30*/  @P2 LOP3.LUT R0, R0, 0x1, RZ, 0xc0, !PT ;  /* 0x0000000100002812 */ /* 0x000fc800078ec0ff */
[----:B------:R-:W-:Y:S01]  /*dc40*/  @P2 ISETP.NE.U32.AND P0, PT, R0, 0x1, PT ;  /* 0x000000010000280c */ /* 0x000fe20003f05070 */
[----:B------:R-:W-:-:S12]  /*dc50*/  @!P1 EXIT ;  /* 0x000000000000994d */ /* 0x000fd80003800000 */
[----:B------:R-:W-:Y:S01]  /*dc60*/  LOP3.LUT R3, R3, 0x2, RZ, 0xfc, !PT ;  /* 0x0000000203037812 */ /* 0x000fe200078efcff */
[----:B------:R-:W-:Y:S01]  /*dc70*/  IMAD.MOV.U32 R0, RZ, RZ, 0x1 ;  /* 0x00000001ff007424 */ /* 0x000fe200078e00ff */
[----:B------:R-:W-:Y:S02]  /*dc80*/  @P2 ISETP.NE.U32.AND.EX P0, PT, RZ, RZ, PT, P0 ;  /* 0x000000ffff00220c */ /* 0x000fe40003f05100 */
[----:B------:R-:W-:Y:S02]  /*dc90*/  ISETP.NE.AND P1, PT, R3, 0x3, PT ;  /* 0x000000030300780c */ /* 0x000fe40003f25270 */
[----:B------:R-:W-:-:S11]  /*dca0*/  @P2 SEL R0, RZ, 0x1, !P0 ;  /* 0x00000001ff002807 */ /* 0x000fd60004000000 */
[----:B------:R-:W-:Y:S05]  /*dcb0*/  @!P1 BRA `(.L_x_283) ;  /* 0x0000000000049947 */ /* 0x000fea0003800000 */
[----:B------:R-:W-:Y:S01]  /*dcc0*/  BPT.TRAP 0x1 ;  /* 0x000000040000795c */ /* 0x000fe20000300000 */
.L_x_283:
[----:B------:R-:W-:Y:S01]  /*dcd0*/  IMAD.WIDE.U32 R2, R5, -0x55555555, RZ ;  /* 0xaaaaaaab05027825 */ /* 0x000fe200078e00ff */
[----:B------:R-:W-:Y:S02]  /*dce0*/  MOV R7, 0x400 ;  /* 0x0000040000077802 */ /* 0x000fe40000000f00 */
[----:B------:R-:W-:Y:S02]  /*dcf0*/  SHF.L.U32 R4, R0, 0x1f, RZ ;  /* 0x0000001f00047819 */ /* 0x000fe400000006ff */
[----:B------:R-:W-:Y:S02]  /*dd00*/  SHF.R.U32.HI R2, RZ, 0x1, R3 ;  /* 0x00000001ff027819 */ /* 0x000fe40000011603 */
[----:B------:R-:W-:-:S03]  /*dd10*/  LEA R7, R18, R7, 0x18 ;  /* 0x0000000712077211 */ /* 0x000fc600078ec0ff */
[----:B------:R-:W-:Y:S02]  /*dd20*/  IMAD R5, R2, -0x3, R5 ;  /* 0xfffffffd02057824 */ /* 0x000fe400078e0205 */
[----:B------:R-:W-:-:S04]  /*dd30*/  VIADD R2, R7, 0x30018 ;  /* 0x0003001807027836 */ /* 0x000fc80000000000 */
[----:B------:R-:W-:-:S07]  /*dd40*/  IMAD R3, R5, 0x8, R2 ;  /* 0x0000000805037824 */ /* 0x000fce00078e0202 */
.L_x_284:
[----:B0-----:R0:W1:Y:S02]  /*dd50*/  SYNCS.PHASECHK.TRANS64.TRYWAIT P0, [R3+URZ], R4 ;  /* 0x00000004030075a7 */ /* 0x001064000800017f */
[----:B-1----:R-:W-:Y:S05]  /*dd60*/  @!P0 NANOSLEEP.SYNCS 0x989680 ;  /* 0x009896800000895d */ /* 0x002fea0003900000 */
[----:B------:R-:W1:Y:S02]  /*dd70*/  @!P0 SYNCS.PHASECHK.TRANS64 P0, [R3+URZ], R4 ;  /* 0x00000004030085a7 */ /* 0x000e64000800007f */
[----:B-1----:R-:W-:Y:S05]  /*dd80*/  @!P0 BRA `(.L_x_284) ;  /* 0xfffffffc00f08947 */ /* 0x002fea000383ffff */
[----:B------:R-:W-:-:S05]  /*dd90*/  VIADD R5, R5, 0x1 ;  /* 0x0000000105057836 */ /* 0x000fca0000000000 */
[----:B------:R-:W-:-:S04]  /*dda0*/  ISETP.NE.AND P0, PT, R5, 0x3, PT ;  /* 0x000000030500780c */ /* 0x000fc80003f05270 */
[----:B0-----:R-:W-:Y:S02]  /*ddb0*/  SEL R3, RZ, 0x1, P0 ;  /* 0x00000001ff037807 */ /* 0x001fe40000000000 */
[----:B------:R-:W-:Y:S02]  /*ddc0*/  SEL R5, R5, RZ, P0 ;  /* 0x000000ff05057207 */ /* 0x000fe40000000000 */
[----:B------:R-:W-:-:S03]  /*ddd0*/  LOP3.LUT R7, R0, R3, RZ, 0x3c, !PT ;  /* 0x0000000300077212 */ /* 0x000fc600078e3cff */
[----:B------:R-:W-:Y:S01]  /*dde0*/  IMAD R0, R5, 0x8, R2 ;  /* 0x0000000805007824 */ /* 0x000fe200078e0202 */
[----:B------:R-:W-:-:S07]  /*ddf0*/  SHF.L.U32 R3, R7, 0x1f, RZ ;  /* 0x0000001f07037819 */ /* 0x000fce00000006ff */
.L_x_285:
        /* <DEDUP_REMOVED lines=11> */
.L_x_286:
[----:B0-----:R0:W1:Y:S02]  /*deb0*/  SYNCS.PHASECHK.TRANS64.TRYWAIT P0, [R5+URZ], R0 ;  /* 0x00000000050075a7 */ /* 0x001064000800017f */
[----:B-1----:R-:W-:Y:S05]  /*dec0*/  @!P0 NANOSLEEP.SYNCS 0x989680 ;  /* 0x009896800000895d */ /* 0x002fea0003900000 */
[----:B------:R-:W1:Y:S02]  /*ded0*/  @!P0 SYNCS.PHASECHK.TRANS64 P0, [R5+URZ], R0 ;  /* 0x00000000050085a7 */ /* 0x000e64000800007f */
[----:B-1----:R-:W-:Y:S05]  /*dee0*/  @P0 EXIT ;  /* 0x000000000000094d */ /* 0x002fea0003800000 */
[----:B------:R-:W-:Y:S05]  /*def0*/  BRA `(.L_x_286) ;  /* 0xfffffffc00ec7947 */ /* 0x000fea000383ffff */
.L_x_287:
[----:B------:R-:W-:-:S00]  /*df00*/  BRA `(.L_x_287) ;  /* 0xfffffffc00fc7947 */ /* 0x000fc0000383ffff */
[----:B------:R-:W-:-:S00]  /*df10*/  NOP ;  /* 0x0000000000007918 */ /* 0x000fc00000000000 */
        /* <DEDUP_REMOVED lines=14> */
.L_x_288:


//--------------------- .nv.shared._ZN7cutlass13device_kernelINS_4conv6kernel13ConvUniversalINS1_16ConvProblemShapeILNS1_8OperatorE0ELi2EEENS1_10collective14CollectiveConvINS1_46MainloopSm90TmaGmmaWarpSpecializedImplicitGemmILS5_0ELi3ELi2EN4cute5tupleIJNSA_1CILi2EEENSC_ILi1EEESE_EEENS1_36KernelImplicitTmaWarpSpecializedSm90ELi1EEENSB_IJNSC_ILi128EEESI_NSB_IJNSC_ILi64EEEEEEEEENS_10tfloat32_tESM_NSA_8TiledMMAINSA_8MMA_AtomIJNSA_4SM904GMMA30MMA_64x128x8_F32TF32TF32_SS_TNILNSQ_7ScaleInE1ELSS_1EEEEEENSA_6LayoutINSB_IJSE_SE_SE_EEENSB_IJNSC_ILi0EEESX_SX_EEEEENSB_IJNSA_10UnderscoreES10_S10_EEEEENS7_6detail26Sm90ImplicitGemmTileTraitsINSA_20SM90_TMA_LOAD_IM2COLENSA_14ComposedLayoutINSA_7SwizzleILi3ELi4ELi3EEENSA_18smem_ptr_flag_bitsILi32EEENSV_INSB_IJNSB_IJNSC_ILi8EEENSC_ILi16EEEEEENSB_IJNSC_ILi32EEESD_EEENSB_IJSE_NSC_ILi3EEEEEEEEENSB_IJNSB_IJS1E_NSC_ILi512EEEEEENSB_IJSE_NSC_ILi256EEEEEENSB_IJSX_NSC_ILi8192EEEEEEEEEEEEEvEENS14_INSA_23SM90_TMA_LOAD_MULTICASTES1R_vEEEENS_8epilogue10collective6detail29Sm90TmaWarpSpecializedAdapterINS1X_15DefaultEpilogueISM_NSB_IJNSB_IJlllEEESE_SX_EEES22_NS1W_6thread17LinearCombinationISM_Li1EffLNS23_9ScaleType4KindE0ELNS_15FloatRoundStyleE2ESM_EENS_4gemm15EpilogueDefaultEEEEEvvEEEEvNT_6ParamsE --------------------------
	.section	.nv.shared._ZN7cutlass13device_kernelINS_4conv6kernel13ConvUniversalINS1_16ConvProblemShapeILNS1_8OperatorE0ELi2EEENS1_10collective14CollectiveConvINS1_46MainloopSm90TmaGmmaWarpSpecializedImplicitGemmILS5_0ELi3ELi2EN4cute5tupleIJNSA_1CILi2EEENSC_ILi1EEESE_EEENS1_36KernelImplicitTmaWarpSpecializedSm90ELi1EEENSB_IJNSC_ILi128EEESI_NSB_IJNSC_ILi64EEEEEEEEENS_10tfloat32_tESM_NSA_8TiledMMAINSA_8MMA_AtomIJNSA_4SM904GMMA30MMA_64x128x8_F32TF32TF32_SS_TNILNSQ_7ScaleInE1ELSS_1EEEEEENSA_6LayoutINSB_IJSE_SE_SE_EEENSB_IJNSC_ILi0EEESX_SX_EEEEENSB_IJNSA_10UnderscoreES10_S10_EEEEENS7_6detail26Sm90ImplicitGemmTileTraitsINSA_20SM90_TMA_LOAD_IM2COLENSA_14ComposedLayoutINSA_7SwizzleILi3ELi4ELi3EEENSA_18smem_ptr_flag_bitsILi32EEENSV_INSB_IJNSB_IJNSC_ILi8EEENSC_ILi16EEEEEENSB_IJNSC_ILi32EEESD_EEENSB_IJSE_NSC_ILi3EEEEEEEEENSB_IJNSB_IJS1E_NSC_ILi512EEEEEENSB_IJSE_NSC_ILi256EEEEEENSB_IJSX_NSC_ILi8192EEEEEEEEEEEEEvEENS14_INSA_23SM90_TMA_LOAD_MULTICASTES1R_vEEEENS_8epilogue10collective6detail29Sm90TmaWarpSpecializedAdapterINS1X_15DefaultEpilogueISM_NSB_IJNSB_IJlllEEESE_SX_EEES22_NS1W_6thread17LinearCombinationISM_Li1EffLNS23_9ScaleType4KindE0ELNS_15FloatRoundStyleE2ESM_EENS_4gemm15EpilogueDefaultEEEEEvvEEEEvNT_6ParamsE,"aw",@nobits
	.sectionflags	@""
	.align	16
	.zero		1024


//--------------------- .nv.shared.reserved.0     --------------------------
	.section	.nv.shared.reserved.0,"aw",@nobits
	.weak		__nv_reservedSMEM_offset_0_alias
	.size		__nv_reservedSMEM_offset_0_alias, 0, 0
	.other		__nv_reservedSMEM_offset_0_alias,@"STO_CUDA_RESERVED_SHARED STV_DEFAULT"
__nv_reservedSMEM_offset_0_alias:
	.zero		0


//--------------------- .nv.global                --------------------------
	.section	.nv.global,"aw",@nobits
.nv.global:
	.type		_ZN39_INTERNAL_ec814386_4_k_cu_bb35626c_38974cute1_E,@object
	.size		_ZN39_INTERNAL_ec814386_4_k_cu_bb35626c_38974cute1_E,(_ZN39_INTERNAL_ec814386_4_k_cu_bb35626c_38974cuda3std3__45__cpo6cbeginE - _ZN39_INTERNAL_ec814386_4_k_cu_bb35626c_38974cute1_E)
_ZN39_INTERNAL_ec814386_4_k_cu_bb35626c_38974cute1_E:
	.zero		1
	.type		_ZN39_INTERNAL_ec814386_4_k_cu_bb35626c_38974cuda3std3__45__cpo6cbeginE,@object
	.size		_ZN39_INTERNAL_ec814386_4_k_cu_bb35626c_38974cuda3std3__45__cpo6cbeginE,(_ZN39_INTERNAL_ec814386_4_k_cu_bb35626c_38974cuda3std3__48in_placeE - _ZN39_INTERNAL_ec814386_4_k_cu_bb35626c_38974cuda3std3__45__cpo6cbeginE)
_ZN39_INTERNAL_ec814386_4_k_cu_bb35626c_38974cuda3std3__45__cpo6cbeginE:
	.zero		1
	.type		_ZN39_INTERNAL_ec814386_4_k_cu_bb35626c_38974cuda3std3__48in_placeE,@object
	.size		_ZN39_INTERNAL_ec814386_4_k_cu_bb35626c_38974cuda3std3__48in_placeE,(_ZN39_INTERNAL_ec814386_4_k_cu_bb35626c_38974cuda3std6ranges3__45__cpo9iter_moveE - _ZN39_INTERNAL_ec814386_4_k_cu_bb35626c_38974cuda3std3__48in_placeE)
_ZN39_INTERNAL_ec814386_4_k_cu_bb35626c_38974cuda3std3__48in_placeE:
	.zero		1
	.type		_ZN39_INTERNAL_ec814386_4_k_cu_bb35626c_38974cuda3std6ranges3__45__cpo9iter_moveE,@object
	.size		_ZN39_INTERNAL_ec814386_4_k_cu_bb35626c_38974cuda3std6ranges3__45__cpo9iter_moveE,(_ZN39_INTERNAL_ec814386_4_k_cu_bb35626c_38974cuda3std3__45__cpo5beginE - _ZN39_INTERNAL_ec814386_4_k_cu_bb35626c_38974cuda3std6ranges3__45__cpo9iter_moveE)
_ZN39_INTERNAL_ec814386_4_k_cu_bb35626c_38974cuda3std6ranges3__45__cpo9iter_moveE:
	.zero		1
	.type		_ZN39_INTERNAL_ec814386_4_k_cu_bb35626c_38974cuda3std3__45__cpo5beginE,@object
	.size		_ZN39_INTERNAL_ec814386_4_k_cu_bb35626c_38974cuda3std3__45__cpo5beginE,(_ZN39_INTERNAL_ec814386_4_k_cu_bb35626c_38974cuda3std3__441_GLOBAL__N__ec814386_4_k_cu_bb35626c_38976ignoreE - _ZN39_INTERNAL_ec814386_4_k_cu_bb35626c_38974cuda3std3__45__cpo5beginE)
_ZN39_INTERNAL_ec814386_4_k_cu_bb35626c_38974cuda3std3__45__cpo5beginE:
	.zero		1
	.type		_ZN39_INTERNAL_ec814386_4_k_cu_bb35626c_38974cuda3std3__441_GLOBAL__N__ec814386_4_k_cu_bb35626c_38976ignoreE,@object
	.size		_ZN39_INTERNAL_ec814386_4_k_cu_bb35626c_38974cuda3std3__441_GLOBAL__N__ec814386_4_k_cu_bb35626c_38976ignoreE,(_ZN39_INTERNAL_ec814386_4_k_cu_bb35626c_38974cute7productE - _ZN39_INTERNAL_ec814386_4_k_cu_bb35626c_38974cuda3std3__441_GLOBAL__N__ec814386_4_k_cu_bb35626c_38976ignoreE)
_ZN39_INTERNAL_ec814386_4_k_cu_bb35626c_38974cuda3std3__441_GLOBAL__N__ec814386_4_k_cu_bb35626c_38976ignoreE:
	.zero		1
	.type		_ZN39_INTERNAL_ec814386_4_k_cu_bb35626c_38974cute7productE,@object
	.size		_ZN39_INTERNAL_ec814386_4_k_cu_bb35626c_38974cute7productE,(_ZN39_INTERNAL_ec814386_4_k_cu_bb35626c_38974cuda3std3__45__cpo3endE - _ZN39_INTERNAL_ec814386_4_k_cu_bb35626c_38974cute7productE)
_ZN39_INTERNAL_ec814386_4_k_cu_bb35626c_38974cute7productE:
	.zero		1
	.type		_ZN39_INTERNAL_ec814386_4_k_cu_bb35626c_38974cuda3std3__45__cpo3endE,@object
	.size		_ZN39_INTERNAL_ec814386_4_k_cu_bb35626c_38974cuda3std3__45__cpo3endE,(_ZN39_INTERNAL_ec814386_4_k_cu_bb35626c_38974cuda3std3__419piecewise_constructE - _ZN39_INTERNAL_ec814386_4_k_cu_bb35626c_38974cuda3std3__45__cpo3endE)
_ZN39_INTERNAL_ec814386_4_k_cu_bb35626c_38974cuda3std3__45__cpo3endE:
	.zero		1
	.type		_ZN39_INTERNAL_ec814386_4_k_cu_bb35626c_38974cuda3std3__419piecewise_constructE,@object
	.size		_ZN39_INTERNAL_ec814386_4_k_cu_bb35626c_38974cuda3std3__419piecewise_constructE,(_ZN39_INTERNAL_ec814386_4_k_cu_bb35626c_38974cuda3std3__45__cpo4cendE - _ZN39_INTERNAL_ec814386_4_k_cu_bb35626c_38974cuda3std3__419piecewise_constructE)
_ZN39_INTERNAL_ec814386_4_k_cu_bb35626c_38974cuda3std3__419piecewise_constructE:
	.zero		1
	.type		_ZN39_INTERNAL_ec814386_4_k_cu_bb35626c_38974cuda3std3__45__cpo4cendE,@object
	.size		_ZN39_INTERNAL_ec814386_4_k_cu_bb35626c_38974cuda3std3__45__cpo4cendE,(_ZN39_INTERNAL_ec814386_4_k_cu_bb35626c_38974cuda3std6ranges3__45__cpo4swapE - _ZN39_INTERNAL_ec814386_4_k_cu_bb35626c_38974cuda3std3__45__cpo4cendE)
_ZN39_INTERNAL_ec814386_4_k_cu_bb35626c_38974cuda3std3__45__cpo4cendE:
	.zero		1
	.type		_ZN39_INTERNAL_ec814386_4_k_cu_bb35626c_38974cuda3std6ranges3__45__cpo4swapE,@object
	.size		_ZN39_INTERNAL_ec814386_4_k_cu_bb35626c_38974cuda3std6ranges3__45__cpo4swapE,(.L_7 - _ZN39_INTERNAL_ec814386_4_k_cu_bb35626c_38974cuda3std6ranges3__45__cpo4swapE)
_ZN39_INTERNAL_ec814386_4_k_cu_bb35626c_38974cuda3std6ranges3__45__cpo4swapE:
	.zero		1
.L_7:


//--------------------- .nv.constant0._ZN7cutlass13device_kernelINS_4conv6kernel13ConvUniversalINS1_16ConvProblemShapeILNS1_8OperatorE0ELi2EEENS1_10collective14CollectiveConvINS1_46MainloopSm90TmaGmmaWarpSpecializedImplicitGemmILS5_0ELi3ELi2EN4cute5tupleIJNSA_1CILi2EEENSC_ILi1EEESE_EEENS1_36KernelImplicitTmaWarpSpecializedSm90ELi1EEENSB_IJNSC_ILi128EEESI_NSB_IJNSC_ILi64EEEEEEEEENS_10tfloat32_tESM_NSA_8TiledMMAINSA_8MMA_AtomIJNSA_4SM904GMMA30MMA_64x128x8_F32TF32TF32_SS_TNILNSQ_7ScaleInE1ELSS_1EEEEEENSA_6LayoutINSB_IJSE_SE_SE_EEENSB_IJNSC_ILi0EEESX_SX_EEEEENSB_IJNSA_10UnderscoreES10_S10_EEEEENS7_6detail26Sm90ImplicitGemmTileTraitsINSA_20SM90_TMA_LOAD_IM2COLENSA_14ComposedLayoutINSA_7SwizzleILi3ELi4ELi3EEENSA_18smem_ptr_flag_bitsILi32EEENSV_INSB_IJNSB_IJNSC_ILi8EEENSC_ILi16EEEEEENSB_IJNSC_ILi32EEESD_EEENSB_IJSE_NSC_ILi3EEEEEEEEENSB_IJNSB_IJS1E_NSC_ILi512EEEEEENSB_IJSE_NSC_ILi256EEEEEENSB_IJSX_NSC_ILi8192EEEEEEEEEEEEEvEENS14_INSA_23SM90_TMA_LOAD_MULTICASTES1R_vEEEENS_8epilogue10collective6detail29Sm90TmaWarpSpecializedAdapterINS1X_15DefaultEpilogueISM_NSB_IJNSB_IJlllEEESE_SX_EEES22_NS1W_6thread17LinearCombinationISM_Li1EffLNS23_9ScaleType4KindE0ELNS_15FloatRoundStyleE2ESM_EENS_4gemm15EpilogueDefaultEEEEEvvEEEEvNT_6ParamsE --------------------------
	.section	.nv.constant0._ZN7cutlass13device_kernelINS_4conv6kernel13ConvUniversalINS1_16ConvProblemShapeILNS1_8OperatorE0ELi2EEENS1_10collective14CollectiveConvINS1_46MainloopSm90TmaGmmaWarpSpecializedImplicitGemmILS5_0ELi3ELi2EN4cute5tupleIJNSA_1CILi2EEENSC_ILi1EEESE_EEENS1_36KernelImplicitTmaWarpSpecializedSm90ELi1EEENSB_IJNSC_ILi128EEESI_NSB_IJNSC_ILi64EEEEEEEEENS_10tfloat32_tESM_NSA_8TiledMMAINSA_8MMA_AtomIJNSA_4SM904GMMA30MMA_64x128x8_F32TF32TF32_SS_TNILNSQ_7ScaleInE1ELSS_1EEEEEENSA_6LayoutINSB_IJSE_SE_SE_EEENSB_IJNSC_ILi0EEESX_SX_EEEEENSB_IJNSA_10UnderscoreES10_S10_EEEEENS7_6detail26Sm90ImplicitGemmTileTraitsINSA_20SM90_TMA_LOAD_IM2COLENSA_14ComposedLayoutINSA_7SwizzleILi3ELi4ELi3EEENSA_18smem_ptr_flag_bitsILi32EEENSV_INSB_IJNSB_IJNSC_ILi8EEENSC_ILi16EEEEEENSB_IJNSC_ILi32EEESD_EEENSB_IJSE_NSC_ILi3EEEEEEEEENSB_IJNSB_IJS1E_NSC_ILi512EEEEEENSB_IJSE_NSC_ILi256EEEEEENSB_IJSX_NSC_ILi8192EEEEEEEEEEEEEvEENS14_INSA_23SM90_TMA_LOAD_MULTICASTES1R_vEEEENS_8epilogue10collective6detail29Sm90TmaWarpSpecializedAdapterINS1X_15DefaultEpilogueISM_NSB_IJNSB_IJlllEEESE_SX_EEES22_NS1W_6thread17LinearCombinationISM_Li1EffLNS23_9ScaleType4KindE0ELNS_15FloatRoundStyleE2ESM_EENS_4gemm15EpilogueDefaultEEEEEvvEEEEvNT_6ParamsE,"a",@progbits
	.sectionflags	@""
	.align	4
.nv.constant0._ZN7cutlass13device_kernelINS_4conv6kernel13ConvUniversalINS1_16ConvProblemShapeILNS1_8OperatorE0ELi2EEENS1_10collective14CollectiveConvINS1_46MainloopSm90TmaGmmaWarpSpecializedImplicitGemmILS5_0ELi3ELi2EN4cute5tupleIJNSA_1CILi2EEENSC_ILi1EEESE_EEENS1_36KernelImplicitTmaWarpSpecializedSm90ELi1EEENSB_IJNSC_ILi128EEESI_NSB_IJNSC_ILi64EEEEEEEEENS_10tfloat32_tESM_NSA_8TiledMMAINSA_8MMA_AtomIJNSA_4SM904GMMA30MMA_64x128x8_F32TF32TF32_SS_TNILNSQ_7ScaleInE1ELSS_1EEEEEENSA_6LayoutINSB_IJSE_SE_SE_EEENSB_IJNSC_ILi0EEESX_SX_EEEEENSB_IJNSA_10UnderscoreES10_S10_EEEEENS7_6detail26Sm90ImplicitGemmTileTraitsINSA_20SM90_TMA_LOAD_IM2COLENSA_14ComposedLayoutINSA_7SwizzleILi3ELi4ELi3EEENSA_18smem_ptr_flag_bitsILi32EEENSV_INSB_IJNSB_IJNSC_ILi8EEENSC_ILi16EEEEEENSB_IJNSC_ILi32EEESD_EEENSB_IJSE_NSC_ILi3EEEEEEEEENSB_IJNSB_IJS1E_NSC_ILi512EEEEEENSB_IJSE_NSC_ILi256EEEEEENSB_IJSX_NSC_ILi8192EEEEEEEEEEEEEvEENS14_INSA_23SM90_TMA_LOAD_MULTICASTES1R_vEEEENS_8epilogue10collective6detail29Sm90TmaWarpSpecializedAdapterINS1X_15DefaultEpilogueISM_NSB_IJNSB_IJlllEEESE_SX_EEES22_NS1W_6thread17LinearCombinationISM_Li1EffLNS23_9ScaleType4KindE0ELNS_15FloatRoundStyleE2ESM_EENS_4gemm15EpilogueDefaultEEEEEvvEEEEvNT_6ParamsE:
	.zero		1536


//--------------------- SYMBOLS --------------------------

	.type		.nv.reservedSmem.offset0,@object
	.size		.nv.reservedSmem.offset0,0x4
